//
// Generated by NVIDIA NVVM Compiler
//
// Compiler Build ID: CL-36424714
// Cuda compilation tools, release 13.0, V13.0.88
// Based on NVVM 20.0.0
//

.version 9.0
.target sm_100
.address_size 64

	// .globl	_Z19setup_random_kernelP17curandStateXORWOWmi
.global .align 4 .b8 precalc_xorwow_matrix[102400];
.global .align 4 .b8 precalc_xorwow_offset_matrix[102400];
.global .align 4 .b8 mrg32k3aM1[2304];
.global .align 4 .b8 mrg32k3aM2[2304];
.global .align 4 .b8 mrg32k3aM1SubSeq[2016];
.global .align 4 .b8 mrg32k3aM2SubSeq[2016];
.global .align 4 .b8 mrg32k3aM1Seq[2304];
.global .align 4 .b8 mrg32k3aM2Seq[2304];
.const .align 8 .b8 __cr_lgamma_table[72];

.visible .entry _Z19setup_random_kernelP17curandStateXORWOWmi(
	.param .u64 .ptr .align 1 _Z19setup_random_kernelP17curandStateXORWOWmi_param_0,
	.param .u64 _Z19setup_random_kernelP17curandStateXORWOWmi_param_1,
	.param .u32 _Z19setup_random_kernelP17curandStateXORWOWmi_param_2
)
{
	.reg .pred 	%p<25>;
	.reg .b32 	%r<415>;
	.reg .b64 	%rd<19>;

	ld.param.u64 	%rd8, [_Z19setup_random_kernelP17curandStateXORWOWmi_param_0];
	ld.param.u64 	%rd9, [_Z19setup_random_kernelP17curandStateXORWOWmi_param_1];
	ld.param.u32 	%r183, [_Z19setup_random_kernelP17curandStateXORWOWmi_param_2];
	mov.u32 	%r184, %ctaid.x;
	mov.u32 	%r185, %tid.x;
	mul.lo.s32 	%r186, %r184, %r185;
	mov.u32 	%r187, %ntid.x;
	mul.lo.s32 	%r1, %r186, %r187;
	setp.ge.s32 	%p1, %r1, %r183;
	@%p1 bra 	$L__BB0_44;
	cvta.to.global.u64 	%rd10, %rd8;
	cvt.s64.s32 	%rd18, %r1;
	mul.wide.s32 	%rd11, %r1, 48;
	add.s64 	%rd2, %rd10, %rd11;
	cvt.u32.u64 	%r188, %rd9;
	xor.b32  	%r189, %r188, -1429050551;
	mul.lo.s32 	%r190, %r189, 1099087573;
	{ .reg .b32 tmp; mov.b64 {tmp, %r191}, %rd9; }
	xor.b32  	%r192, %r191, -136515619;
	mul.lo.s32 	%r193, %r192, -1703105765;
	add.s32 	%r194, %r190, %r193;
	add.s32 	%r195, %r194, 6615241;
	add.s32 	%r196, %r190, 123456789;
	st.global.v2.u32 	[%rd2], {%r195, %r196};
	xor.b32  	%r197, %r190, 362436069;
	add.s32 	%r198, %r193, 521288629;
	st.global.v2.u32 	[%rd2+8], {%r197, %r198};
	xor.b32  	%r199, %r193, 88675123;
	add.s32 	%r200, %r190, 5783321;
	st.global.v2.u32 	[%rd2+16], {%r199, %r200};
	setp.eq.s32 	%p2, %r1, 0;
	@%p2 bra 	$L__BB0_43;
	mov.b32 	%r321, 0;
$L__BB0_3:
	and.b64  	%rd4, %rd18, 3;
	setp.eq.s64 	%p3, %rd4, 0;
	@%p3 bra 	$L__BB0_42;
	mul.wide.u32 	%rd12, %r321, 3200;
	mov.u64 	%rd13, precalc_xorwow_matrix;
	add.s64 	%rd5, %rd13, %rd12;
	cvt.u32.u64 	%r3, %rd4;
	mov.b32 	%r322, 0;
$L__BB0_5:
	mov.b32 	%r335, 0;
	mov.u32 	%r336, %r335;
	mov.u32 	%r337, %r335;
	mov.u32 	%r338, %r335;
	mov.u32 	%r339, %r335;
	mov.u32 	%r328, %r335;
$L__BB0_6:
	mul.wide.u32 	%rd14, %r328, 4;
	add.s64 	%rd15, %rd2, %rd14;
	ld.global.u32 	%r11, [%rd15+4];
	shl.b32 	%r12, %r328, 5;
	mov.b32 	%r334, 0;
$L__BB0_7:
	.pragma "nounroll";
	shr.u32 	%r205, %r11, %r334;
	and.b32  	%r206, %r205, 1;
	setp.eq.b32 	%p4, %r206, 1;
	not.pred 	%p5, %p4;
	add.s32 	%r207, %r12, %r334;
	mul.lo.s32 	%r208, %r207, 5;
	mul.wide.u32 	%rd16, %r208, 4;
	add.s64 	%rd6, %rd5, %rd16;
	@%p5 bra 	$L__BB0_9;
	ld.global.u32 	%r209, [%rd6];
	xor.b32  	%r339, %r339, %r209;
	ld.global.u32 	%r210, [%rd6+4];
	xor.b32  	%r338, %r338, %r210;
	ld.global.u32 	%r211, [%rd6+8];
	xor.b32  	%r337, %r337, %r211;
	ld.global.u32 	%r212, [%rd6+12];
	xor.b32  	%r336, %r336, %r212;
	ld.global.u32 	%r213, [%rd6+16];
	xor.b32  	%r335, %r335, %r213;
$L__BB0_9:
	and.b32  	%r215, %r205, 2;
	setp.eq.s32 	%p6, %r215, 0;
	@%p6 bra 	$L__BB0_11;
	ld.global.u32 	%r216, [%rd6+20];
	xor.b32  	%r339, %r339, %r216;
	ld.global.u32 	%r217, [%rd6+24];
	xor.b32  	%r338, %r338, %r217;
	ld.global.u32 	%r218, [%rd6+28];
	xor.b32  	%r337, %r337, %r218;
	ld.global.u32 	%r219, [%rd6+32];
	xor.b32  	%r336, %r336, %r219;
	ld.global.u32 	%r220, [%rd6+36];
	xor.b32  	%r335, %r335, %r220;
$L__BB0_11:
	and.b32  	%r222, %r205, 4;
	setp.eq.s32 	%p7, %r222, 0;
	@%p7 bra 	$L__BB0_13;
	ld.global.u32 	%r223, [%rd6+40];
	xor.b32  	%r339, %r339, %r223;
	ld.global.u32 	%r224, [%rd6+44];
	xor.b32  	%r338, %r338, %r224;
	ld.global.u32 	%r225, [%rd6+48];
	xor.b32  	%r337, %r337, %r225;
	ld.global.u32 	%r226, [%rd6+52];
	xor.b32  	%r336, %r336, %r226;
	ld.global.u32 	%r227, [%rd6+56];
	xor.b32  	%r335, %r335, %r227;
$L__BB0_13:
	and.b32  	%r229, %r205, 8;
	setp.eq.s32 	%p8, %r229, 0;
	@%p8 bra 	$L__BB0_15;
	ld.global.u32 	%r230, [%rd6+60];
	xor.b32  	%r339, %r339, %r230;
	ld.global.u32 	%r231, [%rd6+64];
	xor.b32  	%r338, %r338, %r231;
	ld.global.u32 	%r232, [%rd6+68];
	xor.b32  	%r337, %r337, %r232;
	ld.global.u32 	%r233, [%rd6+72];
	xor.b32  	%r336, %r336, %r233;
	ld.global.u32 	%r234, [%rd6+76];
	xor.b32  	%r335, %r335, %r234;
$L__BB0_15:
	and.b32  	%r236, %r205, 16;
	setp.eq.s32 	%p9, %r236, 0;
	@%p9 bra 	$L__BB0_17;
	ld.global.u32 	%r237, [%rd6+80];
	xor.b32  	%r339, %r339, %r237;
	ld.global.u32 	%r238, [%rd6+84];
	xor.b32  	%r338, %r338, %r238;
	ld.global.u32 	%r239, [%rd6+88];
	xor.b32  	%r337, %r337, %r239;
	ld.global.u32 	%r240, [%rd6+92];
	xor.b32  	%r336, %r336, %r240;
	ld.global.u32 	%r241, [%rd6+96];
	xor.b32  	%r335, %r335, %r241;
$L__BB0_17:
	and.b32  	%r243, %r205, 32;
	setp.eq.s32 	%p10, %r243, 0;
	@%p10 bra 	$L__BB0_19;
	ld.global.u32 	%r244, [%rd6+100];
	xor.b32  	%r339, %r339, %r244;
	ld.global.u32 	%r245, [%rd6+104];
	xor.b32  	%r338, %r338, %r245;
	ld.global.u32 	%r246, [%rd6+108];
	xor.b32  	%r337, %r337, %r246;
	ld.global.u32 	%r247, [%rd6+112];
	xor.b32  	%r336, %r336, %r247;
	ld.global.u32 	%r248, [%rd6+116];
	xor.b32  	%r335, %r335, %r248;
$L__BB0_19:
	and.b32  	%r250, %r205, 64;
	setp.eq.s32 	%p11, %r250, 0;
	@%p11 bra 	$L__BB0_21;
	ld.global.u32 	%r251, [%rd6+120];
	xor.b32  	%r339, %r339, %r251;
	ld.global.u32 	%r252, [%rd6+124];
	xor.b32  	%r338, %r338, %r252;
	ld.global.u32 	%r253, [%rd6+128];
	xor.b32  	%r337, %r337, %r253;
	ld.global.u32 	%r254, [%rd6+132];
	xor.b32  	%r336, %r336, %r254;
	ld.global.u32 	%r255, [%rd6+136];
	xor.b32  	%r335, %r335, %r255;
$L__BB0_21:
	and.b32  	%r257, %r205, 128;
	setp.eq.s32 	%p12, %r257, 0;
	@%p12 bra 	$L__BB0_23;
	ld.global.u32 	%r258, [%rd6+140];
	xor.b32  	%r339, %r339, %r258;
	ld.global.u32 	%r259, [%rd6+144];
	xor.b32  	%r338, %r338, %r259;
	ld.global.u32 	%r260, [%rd6+148];
	xor.b32  	%r337, %r337, %r260;
	ld.global.u32 	%r261, [%rd6+152];
	xor.b32  	%r336, %r336, %r261;
	ld.global.u32 	%r262, [%rd6+156];
	xor.b32  	%r335, %r335, %r262;
$L__BB0_23:
	and.b32  	%r264, %r205, 256;
	setp.eq.s32 	%p13, %r264, 0;
	@%p13 bra 	$L__BB0_25;
	ld.global.u32 	%r265, [%rd6+160];
	xor.b32  	%r339, %r339, %r265;
	ld.global.u32 	%r266, [%rd6+164];
	xor.b32  	%r338, %r338, %r266;
	ld.global.u32 	%r267, [%rd6+168];
	xor.b32  	%r337, %r337, %r267;
	ld.global.u32 	%r268, [%rd6+172];
	xor.b32  	%r336, %r336, %r268;
	ld.global.u32 	%r269, [%rd6+176];
	xor.b32  	%r335, %r335, %r269;
$L__BB0_25:
	and.b32  	%r271, %r205, 512;
	setp.eq.s32 	%p14, %r271, 0;
	@%p14 bra 	$L__BB0_27;
	ld.global.u32 	%r272, [%rd6+180];
	xor.b32  	%r339, %r339, %r272;
	ld.global.u32 	%r273, [%rd6+184];
	xor.b32  	%r338, %r338, %r273;
	ld.global.u32 	%r274, [%rd6+188];
	xor.b32  	%r337, %r337, %r274;
	ld.global.u32 	%r275, [%rd6+192];
	xor.b32  	%r336, %r336, %r275;
	ld.global.u32 	%r276, [%rd6+196];
	xor.b32  	%r335, %r335, %r276;
$L__BB0_27:
	and.b32  	%r278, %r205, 1024;
	setp.eq.s32 	%p15, %r278, 0;
	@%p15 bra 	$L__BB0_29;
	ld.global.u32 	%r279, [%rd6+200];
	xor.b32  	%r339, %r339, %r279;
	ld.global.u32 	%r280, [%rd6+204];
	xor.b32  	%r338, %r338, %r280;
	ld.global.u32 	%r281, [%rd6+208];
	xor.b32  	%r337, %r337, %r281;
	ld.global.u32 	%r282, [%rd6+212];
	xor.b32  	%r336, %r336, %r282;
	ld.global.u32 	%r283, [%rd6+216];
	xor.b32  	%r335, %r335, %r283;
$L__BB0_29:
	and.b32  	%r285, %r205, 2048;
	setp.eq.s32 	%p16, %r285, 0;
	@%p16 bra 	$L__BB0_31;
	ld.global.u32 	%r286, [%rd6+220];
	xor.b32  	%r339, %r339, %r286;
	ld.global.u32 	%r287, [%rd6+224];
	xor.b32  	%r338, %r338, %r287;
	ld.global.u32 	%r288, [%rd6+228];
	xor.b32  	%r337, %r337, %r288;
	ld.global.u32 	%r289, [%rd6+232];
	xor.b32  	%r336, %r336, %r289;
	ld.global.u32 	%r290, [%rd6+236];
	xor.b32  	%r335, %r335, %r290;
$L__BB0_31:
	and.b32  	%r292, %r205, 4096;
	setp.eq.s32 	%p17, %r292, 0;
	@%p17 bra 	$L__BB0_33;
	ld.global.u32 	%r293, [%rd6+240];
	xor.b32  	%r339, %r339, %r293;
	ld.global.u32 	%r294, [%rd6+244];
	xor.b32  	%r338, %r338, %r294;
	ld.global.u32 	%r295, [%rd6+248];
	xor.b32  	%r337, %r337, %r295;
	ld.global.u32 	%r296, [%rd6+252];
	xor.b32  	%r336, %r336, %r296;
	ld.global.u32 	%r297, [%rd6+256];
	xor.b32  	%r335, %r335, %r297;
$L__BB0_33:
	and.b32  	%r299, %r205, 8192;
	setp.eq.s32 	%p18, %r299, 0;
	@%p18 bra 	$L__BB0_35;
	ld.global.u32 	%r300, [%rd6+260];
	xor.b32  	%r339, %r339, %r300;
	ld.global.u32 	%r301, [%rd6+264];
	xor.b32  	%r338, %r338, %r301;
	ld.global.u32 	%r302, [%rd6+268];
	xor.b32  	%r337, %r337, %r302;
	ld.global.u32 	%r303, [%rd6+272];
	xor.b32  	%r336, %r336, %r303;
	ld.global.u32 	%r304, [%rd6+276];
	xor.b32  	%r335, %r335, %r304;
$L__BB0_35:
	and.b32  	%r306, %r205, 16384;
	setp.eq.s32 	%p19, %r306, 0;
	@%p19 bra 	$L__BB0_37;
	ld.global.u32 	%r307, [%rd6+280];
	xor.b32  	%r339, %r339, %r307;
	ld.global.u32 	%r308, [%rd6+284];
	xor.b32  	%r338, %r338, %r308;
	ld.global.u32 	%r309, [%rd6+288];
	xor.b32  	%r337, %r337, %r309;
	ld.global.u32 	%r310, [%rd6+292];
	xor.b32  	%r336, %r336, %r310;
	ld.global.u32 	%r311, [%rd6+296];
	xor.b32  	%r335, %r335, %r311;
$L__BB0_37:
	and.b32  	%r313, %r205, 32768;
	setp.eq.s32 	%p20, %r313, 0;
	@%p20 bra 	$L__BB0_39;
	ld.global.u32 	%r314, [%rd6+300];
	xor.b32  	%r339, %r339, %r314;
	ld.global.u32 	%r315, [%rd6+304];
	xor.b32  	%r338, %r338, %r315;
	ld.global.u32 	%r316, [%rd6+308];
	xor.b32  	%r337, %r337, %r316;
	ld.global.u32 	%r317, [%rd6+312];
	xor.b32  	%r336, %r336, %r317;
	ld.global.u32 	%r318, [%rd6+316];
	xor.b32  	%r335, %r335, %r318;
$L__BB0_39:
	add.s32 	%r334, %r334, 16;
	setp.ne.s32 	%p21, %r334, 32;
	@%p21 bra 	$L__BB0_7;
	mad.lo.s32 	%r319, %r328, -31, %r12;
	add.s32 	%r328, %r319, 1;
	setp.ne.s32 	%p22, %r328, 5;
	@%p22 bra 	$L__BB0_6;
	st.global.u32 	[%rd2+4], %r339;
	st.global.u32 	[%rd2+8], %r338;
	st.global.u32 	[%rd2+12], %r337;
	st.global.u32 	[%rd2+16], %r336;
	st.global.u32 	[%rd2+20], %r335;
	add.s32 	%r322, %r322, 1;
	setp.lt.u32 	%p23, %r322, %r3;
	@%p23 bra 	$L__BB0_5;
$L__BB0_42:
	shr.u64 	%rd7, %rd18, 2;
	add.s32 	%r321, %r321, 1;
	setp.gt.u64 	%p24, %rd18, 3;
	mov.u64 	%rd18, %rd7;
	@%p24 bra 	$L__BB0_3;
$L__BB0_43:
	mov.b32 	%r320, 0;
	st.global.v2.u32 	[%rd2+24], {%r320, %r320};
	st.global.u32 	[%rd2+32], %r320;
	mov.b64 	%rd17, 0;
	st.global.u64 	[%rd2+40], %rd17;
$L__BB0_44:
	ret;

}
	// .globl	_Z15phase_one_shiftPdS_S_PiP17curandStateXORWOWi
.visible .entry _Z15phase_one_shiftPdS_S_PiP17curandStateXORWOWi(
	.param .u64 .ptr .align 1 _Z15phase_one_shiftPdS_S_PiP17curandStateXORWOWi_param_0,
	.param .u64 .ptr .align 1 _Z15phase_one_shiftPdS_S_PiP17curandStateXORWOWi_param_1,
	.param .u64 .ptr .align 1 _Z15phase_one_shiftPdS_S_PiP17curandStateXORWOWi_param_2,
	.param .u64 .ptr .align 1 _Z15phase_one_shiftPdS_S_PiP17curandStateXORWOWi_param_3,
	.param .u64 .ptr .align 1 _Z15phase_one_shiftPdS_S_PiP17curandStateXORWOWi_param_4,
	.param .u32 _Z15phase_one_shiftPdS_S_PiP17curandStateXORWOWi_param_5
)
{
	.reg .pred 	%p<2>;
	.reg .b32 	%r<23>;
	.reg .b32 	%f<3>;
	.reg .b64 	%rd<19>;
	.reg .b64 	%fd<8>;

	ld.param.u64 	%rd1, [_Z15phase_one_shiftPdS_S_PiP17curandStateXORWOWi_param_0];
	ld.param.u64 	%rd2, [_Z15phase_one_shiftPdS_S_PiP17curandStateXORWOWi_param_1];
	ld.param.u64 	%rd3, [_Z15phase_one_shiftPdS_S_PiP17curandStateXORWOWi_param_2];
	ld.param.u64 	%rd4, [_Z15phase_one_shiftPdS_S_PiP17curandStateXORWOWi_param_3];
	ld.param.u64 	%rd5, [_Z15phase_one_shiftPdS_S_PiP17curandStateXORWOWi_param_4];
	ld.param.u32 	%r2, [_Z15phase_one_shiftPdS_S_PiP17curandStateXORWOWi_param_5];
	mov.u32 	%r3, %ctaid.x;
	mov.u32 	%r4, %ntid.x;
	mov.u32 	%r5, %tid.x;
	mad.lo.s32 	%r1, %r3, %r4, %r5;
	setp.ge.s32 	%p1, %r1, %r2;
	@%p1 bra 	$L__BB1_2;
	cvta.to.global.u64 	%rd6, %rd2;
	cvta.to.global.u64 	%rd7, %rd5;
	cvta.to.global.u64 	%rd8, %rd1;
	cvta.to.global.u64 	%rd9, %rd3;
	cvta.to.global.u64 	%rd10, %rd4;
	mul.wide.s32 	%rd11, %r1, 8;
	add.s64 	%rd12, %rd6, %rd11;
	ld.global.f64 	%fd1, [%rd12];
	mul.wide.s32 	%rd13, %r1, 48;
	add.s64 	%rd14, %rd7, %rd13;
	ld.global.v2.u32 	{%r6, %r7}, [%rd14];
	shr.u32 	%r8, %r7, 2;
	xor.b32  	%r9, %r8, %r7;
	ld.global.v2.u32 	{%r10, %r11}, [%rd14+8];
	ld.global.v2.u32 	{%r12, %r13}, [%rd14+16];
	st.global.v2.u32 	[%rd14+8], {%r11, %r12};
	shl.b32 	%r14, %r13, 4;
	shl.b32 	%r15, %r9, 1;
	xor.b32  	%r16, %r15, %r14;
	xor.b32  	%r17, %r16, %r9;
	xor.b32  	%r18, %r17, %r13;
	st.global.v2.u32 	[%rd14+16], {%r13, %r18};
	add.s32 	%r19, %r6, 362437;
	st.global.v2.u32 	[%rd14], {%r19, %r10};
	add.s32 	%r20, %r18, %r19;
	cvt.rn.f32.u32 	%f1, %r20;
	fma.rn.f32 	%f2, %f1, 0f2F800000, 0f2F000000;
	cvt.f64.f32 	%fd2, %f2;
	add.s64 	%rd15, %rd8, %rd11;
	ld.global.f64 	%fd3, [%rd15];
	mul.f64 	%fd4, %fd3, %fd2;
	cvt.rmi.s32.f64 	%r21, %fd4;
	cvt.rn.f64.s32 	%fd5, %r21;
	add.s64 	%rd16, %rd9, %rd11;
	ld.global.f64 	%fd6, [%rd16];
	fma.rn.f64 	%fd7, %fd6, %fd5, %fd1;
	cvt.rni.s32.f64 	%r22, %fd7;
	mul.wide.s32 	%rd17, %r1, 4;
	add.s64 	%rd18, %rd10, %rd17;
	st.global.u32 	[%rd18], %r22;
$L__BB1_2:
	ret;

}
	// .globl	_Z11phase_one_iPiPdS0_S0_S_P17curandStateXORWOWi
.visible .entry _Z11phase_one_iPiPdS0_S0_S_P17curandStateXORWOWi(
	.param .u64 .ptr .align 1 _Z11phase_one_iPiPdS0_S0_S_P17curandStateXORWOWi_param_0,
	.param .u64 .ptr .align 1 _Z11phase_one_iPiPdS0_S0_S_P17curandStateXORWOWi_param_1,
	.param .u64 .ptr .align 1 _Z11phase_one_iPiPdS0_S0_S_P17curandStateXORWOWi_param_2,
	.param .u64 .ptr .align 1 _Z11phase_one_iPiPdS0_S0_S_P17curandStateXORWOWi_param_3,
	.param .u64 .ptr .align 1 _Z11phase_one_iPiPdS0_S0_S_P17curandStateXORWOWi_param_4,
	.param .u64 .ptr .align 1 _Z11phase_one_iPiPdS0_S0_S_P17curandStateXORWOWi_param_5,
	.param .u32 _Z11phase_one_iPiPdS0_S0_S_P17curandStateXORWOWi_param_6
)
{
	.reg .pred 	%p<2>;
	.reg .b32 	%r<25>;
	.reg .b32 	%f<3>;
	.reg .b64 	%rd<16>;
	.reg .b64 	%fd<5>;

	ld.param.u64 	%rd1, [_Z11phase_one_iPiPdS0_S0_S_P17curandStateXORWOWi_param_0];
	ld.param.u64 	%rd2, [_Z11phase_one_iPiPdS0_S0_S_P17curandStateXORWOWi_param_3];
	ld.param.u64 	%rd3, [_Z11phase_one_iPiPdS0_S0_S_P17curandStateXORWOWi_param_4];
	ld.param.u64 	%rd4, [_Z11phase_one_iPiPdS0_S0_S_P17curandStateXORWOWi_param_5];
	ld.param.u32 	%r2, [_Z11phase_one_iPiPdS0_S0_S_P17curandStateXORWOWi_param_6];
	mov.u32 	%r3, %ctaid.x;
	mov.u32 	%r4, %ntid.x;
	mov.u32 	%r5, %tid.x;
	mad.lo.s32 	%r1, %r3, %r4, %r5;
	setp.ge.s32 	%p1, %r1, %r2;
	@%p1 bra 	$L__BB2_2;
	cvta.to.global.u64 	%rd5, %rd4;
	cvta.to.global.u64 	%rd6, %rd2;
	cvta.to.global.u64 	%rd7, %rd3;
	cvta.to.global.u64 	%rd8, %rd1;
	mul.wide.s32 	%rd9, %r1, 48;
	add.s64 	%rd10, %rd5, %rd9;
	ld.global.v2.u32 	{%r6, %r7}, [%rd10];
	shr.u32 	%r8, %r7, 2;
	xor.b32  	%r9, %r8, %r7;
	ld.global.v2.u32 	{%r10, %r11}, [%rd10+8];
	ld.global.v2.u32 	{%r12, %r13}, [%rd10+16];
	st.global.v2.u32 	[%rd10+8], {%r11, %r12};
	shl.b32 	%r14, %r13, 4;
	shl.b32 	%r15, %r9, 1;
	xor.b32  	%r16, %r15, %r14;
	xor.b32  	%r17, %r16, %r9;
	xor.b32  	%r18, %r17, %r13;
	st.global.v2.u32 	[%rd10+16], {%r13, %r18};
	add.s32 	%r19, %r6, 362437;
	st.global.v2.u32 	[%rd10], {%r19, %r10};
	add.s32 	%r20, %r18, %r19;
	cvt.rn.f32.u32 	%f1, %r20;
	fma.rn.f32 	%f2, %f1, 0f2F800000, 0f2F000000;
	cvt.f64.f32 	%fd1, %f2;
	mul.wide.s32 	%rd11, %r1, 8;
	add.s64 	%rd12, %rd6, %rd11;
	ld.global.f64 	%fd2, [%rd12];
	mul.f64 	%fd3, %fd2, %fd1;
	cvt.rmi.s32.f64 	%r21, %fd3;
	mul.wide.s32 	%rd13, %r1, 4;
	add.s64 	%rd14, %rd7, %rd13;
	ld.global.u32 	%r22, [%rd14];
	add.s32 	%r23, %r21, %r22;
	cvt.rn.f64.s32 	%fd4, %r23;
	cvt.rni.s32.f64 	%r24, %fd4;
	add.s64 	%rd15, %rd8, %rd13;
	st.global.u32 	[%rd15], %r24;
$L__BB2_2:
	ret;

}
	// .globl	_Z11phase_one_jPiS_PdS0_S0_S_P17curandStateXORWOWi
.visible .entry _Z11phase_one_jPiS_PdS0_S0_S_P17curandStateXORWOWi(
	.param .u64 .ptr .align 1 _Z11phase_one_jPiS_PdS0_S0_S_P17curandStateXORWOWi_param_0,
	.param .u64 .ptr .align 1 _Z11phase_one_jPiS_PdS0_S0_S_P17curandStateXORWOWi_param_1,
	.param .u64 .ptr .align 1 _Z11phase_one_jPiS_PdS0_S0_S_P17curandStateXORWOWi_param_2,
	.param .u64 .ptr .align 1 _Z11phase_one_jPiS_PdS0_S0_S_P17curandStateXORWOWi_param_3,
	.param .u64 .ptr .align 1 _Z11phase_one_jPiS_PdS0_S0_S_P17curandStateXORWOWi_param_4,
	.param .u64 .ptr .align 1 _Z11phase_one_jPiS_PdS0_S0_S_P17curandStateXORWOWi_param_5,
	.param .u64 .ptr .align 1 _Z11phase_one_jPiS_PdS0_S0_S_P17curandStateXORWOWi_param_6,
	.param .u32 _Z11phase_one_jPiS_PdS0_S0_S_P17curandStateXORWOWi_param_7
)
{
	.reg .pred 	%p<3>;
	.reg .b32 	%r<27>;
	.reg .b32 	%f<3>;
	.reg .b64 	%rd<19>;
	.reg .b64 	%fd<6>;

	ld.param.u64 	%rd2, [_Z11phase_one_jPiS_PdS0_S0_S_P17curandStateXORWOWi_param_0];
	ld.param.u64 	%rd3, [_Z11phase_one_jPiS_PdS0_S0_S_P17curandStateXORWOWi_param_1];
	ld.param.u64 	%rd4, [_Z11phase_one_jPiS_PdS0_S0_S_P17curandStateXORWOWi_param_4];
	ld.param.u64 	%rd5, [_Z11phase_one_jPiS_PdS0_S0_S_P17curandStateXORWOWi_param_5];
	ld.param.u64 	%rd6, [_Z11phase_one_jPiS_PdS0_S0_S_P17curandStateXORWOWi_param_6];
	ld.param.u32 	%r3, [_Z11phase_one_jPiS_PdS0_S0_S_P17curandStateXORWOWi_param_7];
	mov.u32 	%r4, %ctaid.x;
	mov.u32 	%r5, %ntid.x;
	mov.u32 	%r6, %tid.x;
	mad.lo.s32 	%r1, %r4, %r5, %r6;
	setp.ge.s32 	%p1, %r1, %r3;
	@%p1 bra 	$L__BB3_3;
	cvta.to.global.u64 	%rd7, %rd3;
	cvta.to.global.u64 	%rd8, %rd6;
	cvta.to.global.u64 	%rd9, %rd4;
	cvta.to.global.u64 	%rd10, %rd5;
	cvta.to.global.u64 	%rd11, %rd2;
	mul.wide.s32 	%rd12, %r1, 48;
	add.s64 	%rd13, %rd8, %rd12;
	ld.global.v2.u32 	{%r7, %r8}, [%rd13];
	shr.u32 	%r9, %r8, 2;
	xor.b32  	%r10, %r9, %r8;
	ld.global.v2.u32 	{%r11, %r12}, [%rd13+8];
	ld.global.v2.u32 	{%r13, %r14}, [%rd13+16];
	st.global.v2.u32 	[%rd13+8], {%r12, %r13};
	shl.b32 	%r15, %r14, 4;
	shl.b32 	%r16, %r10, 1;
	xor.b32  	%r17, %r16, %r15;
	xor.b32  	%r18, %r17, %r10;
	xor.b32  	%r19, %r18, %r14;
	st.global.v2.u32 	[%rd13+16], {%r14, %r19};
	add.s32 	%r20, %r7, 362437;
	st.global.v2.u32 	[%rd13], {%r20, %r11};
	add.s32 	%r21, %r19, %r20;
	cvt.rn.f32.u32 	%f1, %r21;
	fma.rn.f32 	%f2, %f1, 0f2F800000, 0f2F000000;
	cvt.f64.f32 	%fd1, %f2;
	mul.wide.s32 	%rd14, %r1, 8;
	add.s64 	%rd15, %rd9, %rd14;
	ld.global.f64 	%fd2, [%rd15];
	add.f64 	%fd3, %fd2, 0dBFF0000000000000;
	mul.f64 	%fd4, %fd3, %fd1;
	cvt.rmi.s32.f64 	%r22, %fd4;
	mul.wide.s32 	%rd16, %r1, 4;
	add.s64 	%rd17, %rd10, %rd16;
	ld.global.u32 	%r23, [%rd17];
	add.s32 	%r24, %r22, %r23;
	cvt.rn.f64.s32 	%fd5, %r24;
	cvt.rni.s32.f64 	%r2, %fd5;
	add.s64 	%rd1, %rd7, %rd16;
	st.global.u32 	[%rd1], %r2;
	add.s64 	%rd18, %rd11, %rd16;
	ld.global.u32 	%r25, [%rd18];
	setp.lt.s32 	%p2, %r2, %r25;
	@%p2 bra 	$L__BB3_3;
	add.s32 	%r26, %r2, 1;
	st.global.u32 	[%rd1], %r26;
$L__BB3_3:
	ret;

}
	// .globl	_Z14phase_two_fillPdS_S_P17curandStateXORWOWi
.visible .entry _Z14phase_two_fillPdS_S_P17curandStateXORWOWi(
	.param .u64 .ptr .align 1 _Z14phase_two_fillPdS_S_P17curandStateXORWOWi_param_0,
	.param .u64 .ptr .align 1 _Z14phase_two_fillPdS_S_P17curandStateXORWOWi_param_1,
	.param .u64 .ptr .align 1 _Z14phase_two_fillPdS_S_P17curandStateXORWOWi_param_2,
	.param .u64 .ptr .align 1 _Z14phase_two_fillPdS_S_P17curandStateXORWOWi_param_3,
	.param .u32 _Z14phase_two_fillPdS_S_P17curandStateXORWOWi_param_4
)
{
	.reg .pred 	%p<2>;
	.reg .b32 	%r<22>;
	.reg .b32 	%f<3>;
	.reg .b64 	%rd<15>;
	.reg .b64 	%fd<7>;

	ld.param.u64 	%rd1, [_Z14phase_two_fillPdS_S_P17curandStateXORWOWi_param_0];
	ld.param.u64 	%rd2, [_Z14phase_two_fillPdS_S_P17curandStateXORWOWi_param_1];
	ld.param.u64 	%rd3, [_Z14phase_two_fillPdS_S_P17curandStateXORWOWi_param_2];
	ld.param.u64 	%rd4, [_Z14phase_two_fillPdS_S_P17curandStateXORWOWi_param_3];
	ld.param.u32 	%r2, [_Z14phase_two_fillPdS_S_P17curandStateXORWOWi_param_4];
	mov.u32 	%r3, %ctaid.x;
	mov.u32 	%r4, %ntid.x;
	mov.u32 	%r5, %tid.x;
	mad.lo.s32 	%r1, %r3, %r4, %r5;
	setp.ge.s32 	%p1, %r1, %r2;
	@%p1 bra 	$L__BB4_2;
	cvta.to.global.u64 	%rd5, %rd1;
	cvta.to.global.u64 	%rd6, %rd4;
	cvta.to.global.u64 	%rd7, %rd2;
	cvta.to.global.u64 	%rd8, %rd3;
	mul.wide.s32 	%rd9, %r1, 8;
	add.s64 	%rd10, %rd5, %rd9;
	ld.global.f64 	%fd1, [%rd10];
	mul.wide.s32 	%rd11, %r1, 48;
	add.s64 	%rd12, %rd6, %rd11;
	ld.global.v2.u32 	{%r6, %r7}, [%rd12];
	shr.u32 	%r8, %r7, 2;
	xor.b32  	%r9, %r8, %r7;
	ld.global.v2.u32 	{%r10, %r11}, [%rd12+8];
	ld.global.v2.u32 	{%r12, %r13}, [%rd12+16];
	st.global.v2.u32 	[%rd12+8], {%r11, %r12};
	shl.b32 	%r14, %r13, 4;
	shl.b32 	%r15, %r9, 1;
	xor.b32  	%r16, %r15, %r14;
	xor.b32  	%r17, %r16, %r9;
	xor.b32  	%r18, %r17, %r13;
	st.global.v2.u32 	[%rd12+16], {%r13, %r18};
	add.s32 	%r19, %r6, 362437;
	st.global.v2.u32 	[%rd12], {%r19, %r10};
	add.s32 	%r20, %r18, %r19;
	cvt.rn.f32.u32 	%f1, %r20;
	fma.rn.f32 	%f2, %f1, 0f2F800000, 0f2F000000;
	cvt.f64.f32 	%fd2, %f2;
	add.s64 	%rd13, %rd7, %rd9;
	ld.global.f64 	%fd3, [%rd13];
	mul.f64 	%fd4, %fd3, %fd2;
	cvt.rmi.s32.f64 	%r21, %fd4;
	cvt.rn.f64.s32 	%fd5, %r21;
	add.f64 	%fd6, %fd1, %fd5;
	add.s64 	%rd14, %rd8, %rd9;
	st.global.f64 	[%rd14], %fd6;
$L__BB4_2:
	ret;

}
	// .globl	_Z14phase_two_bulkPdS_S_P17curandStateXORWOWi
.visible .entry _Z14phase_two_bulkPdS_S_P17curandStateXORWOWi(
	.param .u64 .ptr .align 1 _Z14phase_two_bulkPdS_S_P17curandStateXORWOWi_param_0,
	.param .u64 .ptr .align 1 _Z14phase_two_bulkPdS_S_P17curandStateXORWOWi_param_1,
	.param .u64 .ptr .align 1 _Z14phase_two_bulkPdS_S_P17curandStateXORWOWi_param_2,
	.param .u64 .ptr .align 1 _Z14phase_two_bulkPdS_S_P17curandStateXORWOWi_param_3,
	.param .u32 _Z14phase_two_bulkPdS_S_P17curandStateXORWOWi_param_4
)
{
	.reg .pred 	%p<2>;
	.reg .b32 	%r<22>;
	.reg .b32 	%f<3>;
	.reg .b64 	%rd<15>;
	.reg .b64 	%fd<7>;

	ld.param.u64 	%rd1, [_Z14phase_two_bulkPdS_S_P17curandStateXORWOWi_param_0];
	ld.param.u64 	%rd2, [_Z14phase_two_bulkPdS_S_P17curandStateXORWOWi_param_1];
	ld.param.u64 	%rd3, [_Z14phase_two_bulkPdS_S_P17curandStateXORWOWi_param_2];
	ld.param.u64 	%rd4, [_Z14phase_two_bulkPdS_S_P17curandStateXORWOWi_param_3];
	ld.param.u32 	%r2, [_Z14phase_two_bulkPdS_S_P17curandStateXORWOWi_param_4];
	mov.u32 	%r3, %ctaid.x;
	mov.u32 	%r4, %ntid.x;
	mov.u32 	%r5, %tid.x;
	mad.lo.s32 	%r1, %r3, %r4, %r5;
	setp.ge.s32 	%p1, %r1, %r2;
	@%p1 bra 	$L__BB5_2;
	cvta.to.global.u64 	%rd5, %rd1;
	cvta.to.global.u64 	%rd6, %rd4;
	cvta.to.global.u64 	%rd7, %rd2;
	cvta.to.global.u64 	%rd8, %rd3;
	mul.wide.s32 	%rd9, %r1, 8;
	add.s64 	%rd10, %rd5, %rd9;
	ld.global.f64 	%fd1, [%rd10];
	mul.wide.s32 	%rd11, %r1, 48;
	add.s64 	%rd12, %rd6, %rd11;
	ld.global.v2.u32 	{%r6, %r7}, [%rd12];
	shr.u32 	%r8, %r7, 2;
	xor.b32  	%r9, %r8, %r7;
	ld.global.v2.u32 	{%r10, %r11}, [%rd12+8];
	ld.global.v2.u32 	{%r12, %r13}, [%rd12+16];
	st.global.v2.u32 	[%rd12+8], {%r11, %r12};
	shl.b32 	%r14, %r13, 4;
	shl.b32 	%r15, %r9, 1;
	xor.b32  	%r16, %r15, %r14;
	xor.b32  	%r17, %r16, %r9;
	xor.b32  	%r18, %r17, %r13;
	st.global.v2.u32 	[%rd12+16], {%r13, %r18};
	add.s32 	%r19, %r6, 362437;
	st.global.v2.u32 	[%rd12], {%r19, %r10};
	add.s32 	%r20, %r18, %r19;
	cvt.rn.f32.u32 	%f1, %r20;
	fma.rn.f32 	%f2, %f1, 0f2F800000, 0f2F000000;
	cvt.f64.f32 	%fd2, %f2;
	add.s64 	%rd13, %rd7, %rd9;
	ld.global.f64 	%fd3, [%rd13];
	mul.f64 	%fd4, %fd3, %fd2;
	cvt.rmi.s32.f64 	%r21, %fd4;
	cvt.rn.f64.s32 	%fd5, %r21;
	add.f64 	%fd6, %fd1, %fd5;
	add.s64 	%rd14, %rd8, %rd9;
	st.global.f64 	[%rd14], %fd6;
$L__BB5_2:
	ret;

}
	// .globl	_Z11phase_two_dPdS_PiP17curandStateXORWOWi
.visible .entry _Z11phase_two_dPdS_PiP17curandStateXORWOWi(
	.param .u64 .ptr .align 1 _Z11phase_two_dPdS_PiP17curandStateXORWOWi_param_0,
	.param .u64 .ptr .align 1 _Z11phase_two_dPdS_PiP17curandStateXORWOWi_param_1,
	.param .u64 .ptr .align 1 _Z11phase_two_dPdS_PiP17curandStateXORWOWi_param_2,
	.param .u64 .ptr .align 1 _Z11phase_two_dPdS_PiP17curandStateXORWOWi_param_3,
	.param .u32 _Z11phase_two_dPdS_PiP17curandStateXORWOWi_param_4
)
{
	.reg .pred 	%p<3>;
	.reg .b32 	%r<23>;
	.reg .b32 	%f<3>;
	.reg .b64 	%rd<19>;
	.reg .b64 	%fd<4>;

	ld.param.u64 	%rd2, [_Z11phase_two_dPdS_PiP17curandStateXORWOWi_param_0];
	ld.param.u64 	%rd3, [_Z11phase_two_dPdS_PiP17curandStateXORWOWi_param_1];
	ld.param.u64 	%rd5, [_Z11phase_two_dPdS_PiP17curandStateXORWOWi_param_2];
	ld.param.u64 	%rd4, [_Z11phase_two_dPdS_PiP17curandStateXORWOWi_param_3];
	ld.param.u32 	%r2, [_Z11phase_two_dPdS_PiP17curandStateXORWOWi_param_4];
	cvta.to.global.u64 	%rd1, %rd5;
	mov.u32 	%r3, %ctaid.x;
	mov.u32 	%r4, %ntid.x;
	mov.u32 	%r5, %tid.x;
	mad.lo.s32 	%r1, %r3, %r4, %r5;
	setp.ge.s32 	%p1, %r1, %r2;
	@%p1 bra 	$L__BB6_4;
	cvta.to.global.u64 	%rd6, %rd2;
	cvta.to.global.u64 	%rd7, %rd4;
	mul.wide.s32 	%rd8, %r1, 48;
	add.s64 	%rd9, %rd7, %rd8;
	ld.global.v2.u32 	{%r6, %r7}, [%rd9];
	shr.u32 	%r8, %r7, 2;
	xor.b32  	%r9, %r8, %r7;
	ld.global.v2.u32 	{%r10, %r11}, [%rd9+8];
	ld.global.v2.u32 	{%r12, %r13}, [%rd9+16];
	st.global.v2.u32 	[%rd9+8], {%r11, %r12};
	shl.b32 	%r14, %r13, 4;
	shl.b32 	%r15, %r9, 1;
	xor.b32  	%r16, %r15, %r14;
	xor.b32  	%r17, %r16, %r9;
	xor.b32  	%r18, %r17, %r13;
	st.global.v2.u32 	[%rd9+16], {%r13, %r18};
	add.s32 	%r19, %r6, 362437;
	st.global.v2.u32 	[%rd9], {%r19, %r10};
	add.s32 	%r20, %r18, %r19;
	cvt.rn.f32.u32 	%f1, %r20;
	fma.rn.f32 	%f2, %f1, 0f2F800000, 0f2F000000;
	cvt.f64.f32 	%fd2, %f2;
	mul.wide.s32 	%rd10, %r1, 8;
	add.s64 	%rd11, %rd6, %rd10;
	ld.global.f64 	%fd1, [%rd11];
	setp.leu.f64 	%p2, %fd1, %fd2;
	@%p2 bra 	$L__BB6_3;
	cvt.rni.s32.f64 	%r22, %fd1;
	mul.wide.s32 	%rd17, %r1, 4;
	add.s64 	%rd18, %rd1, %rd17;
	st.global.u32 	[%rd18], %r22;
	bra.uni 	$L__BB6_4;
$L__BB6_3:
	cvta.to.global.u64 	%rd12, %rd3;
	add.s64 	%rd14, %rd12, %rd10;
	ld.global.f64 	%fd3, [%rd14];
	cvt.rni.s32.f64 	%r21, %fd3;
	mul.wide.s32 	%rd15, %r1, 4;
	add.s64 	%rd16, %rd1, %rd15;
	st.global.u32 	[%rd16], %r21;
$L__BB6_4:
	ret;

}


// ===== COMPILED SASS (sm_100) =====

	.target	sm_100

	.elftype	@"ET_EXEC"


//--------------------- .note.nv.tkinfo           --------------------------
	.section	.note.nv.tkinfo,"",@"SHT_NOTE"
	.sectionflags	@"SHF_NOTE_NV_TKINFO"
	.tkinfo
        /*0018*/ 	.word	0x00000002
        /*0030*/ 	.string	""
        /*0030*/ 	.string	"ptxas"
        /*0030*/ 	.string	"Cuda compilation tools, release 13.0, V13.0.88"
        /*0030*/ 	.string	"Build cuda_13.0.r13.0/compiler.36424714_0"
        /*0030*/ 	.string	"-arch sm_100 -m 64 "



//--------------------- .note.nv.cuinfo           --------------------------
	.section	.note.nv.cuinfo,"",@"SHT_NOTE"
	.sectionflags	@"SHF_NOTE_NV_CUINFO"
        /*0018*/ 	.short	0x0002
        /*001a*/ 	.short	0x0064
        /*001c*/ 	.short	0x0082
	.zero		2


//--------------------- .nv.info                  --------------------------
	.section	.nv.info,"",@"SHT_CUDA_INFO"
	.align	4


	//----- nvinfo : EIATTR_REGCOUNT
	.align		4
        /*0000*/ 	.byte	0x04, 0x2f
        /*0002*/ 	.short	(.L_10 - .L_9)
	.align		4
.L_9:
        /*0004*/ 	.word	index@(_Z19setup_random_kernelP17curandStateXORWOWmi)
        /*0008*/ 	.word	0x0000001f


	//----- nvinfo : EIATTR_FRAME_SIZE
	.align		4
.L_10:
        /*000c*/ 	.byte	0x04, 0x11
        /*000e*/ 	.short	(.L_12 - .L_11)
	.align		4
.L_11:
        /*0010*/ 	.word	index@(_Z19setup_random_kernelP17curandStateXORWOWmi)
        /*0014*/ 	.word	0x00000000


	//----- nvinfo : EIATTR_REGCOUNT
	.align		4
.L_12:
        /*0018*/ 	.byte	0x04, 0x2f
        /*001a*/ 	.short	(.L_14 - .L_13)
	.align		4
.L_13:
        /*001c*/ 	.word	index@(_Z15phase_one_shiftPdS_S_PiP17curandStateXORWOWi)
        /*0020*/ 	.word	0x00000016


	//----- nvinfo : EIATTR_FRAME_SIZE
	.align		4
.L_14:
        /*0024*/ 	.byte	0x04, 0x11
        /*0026*/ 	.short	(.L_16 - .L_15)
	.align		4
.L_15:
        /*0028*/ 	.word	index@(_Z15phase_one_shiftPdS_S_PiP17curandStateXORWOWi)
        /*002c*/ 	.word	0x00000000


	//----- nvinfo : EIATTR_REGCOUNT
	.align		4
.L_16:
        /*0030*/ 	.byte	0x04, 0x2f
        /*0032*/ 	.short	(.L_18 - .L_17)
	.align		4
.L_17:
        /*0034*/ 	.word	index@(_Z11phase_one_iPiPdS0_S0_S_P17curandStateXORWOWi)
        /*0038*/ 	.word	0x00000014


	//----- nvinfo : EIATTR_FRAME_SIZE
	.align		4
.L_18:
        /*003c*/ 	.byte	0x04, 0x11
        /*003e*/ 	.short	(.L_20 - .L_19)
	.align		4
.L_19:
        /*0040*/ 	.word	index@(_Z11phase_one_iPiPdS0_S0_S_P17curandStateXORWOWi)
        /*0044*/ 	.word	0x00000000


	//----- nvinfo : EIATTR_REGCOUNT
	.align		4
.L_20:
        /*0048*/ 	.byte	0x04, 0x2f
        /*004a*/ 	.short	(.L_22 - .L_21)
	.align		4
.L_21:
        /*004c*/ 	.word	index@(_Z11phase_one_jPiS_PdS0_S0_S_P17curandStateXORWOWi)
        /*0050*/ 	.word	0x00000014


	//----- nvinfo : EIATTR_FRAME_SIZE
	.align		4
.L_22:
        /*0054*/ 	.byte	0x04, 0x11
        /*0056*/ 	.short	(.L_24 - .L_23)
	.align		4
.L_23:
        /*0058*/ 	.word	index@(_Z11phase_one_jPiS_PdS0_S0_S_P17curandStateXORWOWi)
        /*005c*/ 	.word	0x00000000


	//----- nvinfo : EIATTR_REGCOUNT
	.align		4
.L_24:
        /*0060*/ 	.byte	0x04, 0x2f
        /*0062*/ 	.short	(.L_26 - .L_25)
	.align		4
.L_25:
        /*0064*/ 	.word	index@(_Z14phase_two_fillPdS_S_P17curandStateXORWOWi)
        /*0068*/ 	.word	0x00000016


	//----- nvinfo : EIATTR_FRAME_SIZE
	.align		4
.L_26:
        /*006c*/ 	.byte	0x04, 0x11
        /*006e*/ 	.short	(.L_28 - .L_27)
	.align		4
.L_27:
        /*0070*/ 	.word	index@(_Z14phase_two_fillPdS_S_P17curandStateXORWOWi)
        /*0074*/ 	.word	0x00000000


	//----- nvinfo : EIATTR_REGCOUNT
	.align		4
.L_28:
        /*0078*/ 	.byte	0x04, 0x2f
        /*007a*/ 	.short	(.L_30 - .L_29)
	.align		4
.L_29:
        /*007c*/ 	.word	index@(_Z14phase_two_bulkPdS_S_P17curandStateXORWOWi)
        /*0080*/ 	.word	0x00000016


	//----- nvinfo : EIATTR_FRAME_SIZE
	.align		4
.L_30:
        /*0084*/ 	.byte	0x04, 0x11
        /*0086*/ 	.short	(.L_32 - .L_31)
	.align		4
.L_31:
        /*0088*/ 	.word	index@(_Z14phase_two_bulkPdS_S_P17curandStateXORWOWi)
        /*008c*/ 	.word	0x00000000


	//----- nvinfo : EIATTR_REGCOUNT
	.align		4
.L_32:
        /*0090*/ 	.byte	0x04, 0x2f
        /*0092*/ 	.short	(.L_34 - .L_33)
	.align		4
.L_33:
        /*0094*/ 	.word	index@(_Z11phase_two_dPdS_PiP17curandStateXORWOWi)
        /*0098*/ 	.word	0x00000016


	//----- nvinfo : EIATTR_FRAME_SIZE
	.align		4
.L_34:
        /*009c*/ 	.byte	0x04, 0x11
        /*009e*/ 	.short	(.L_36 - .L_35)
	.align		4
.L_35:
        /*00a0*/ 	.word	index@(_Z11phase_two_dPdS_PiP17curandStateXORWOWi)
        /*00a4*/ 	.word	0x00000000


	//----- nvinfo : EIATTR_MIN_STACK_SIZE
	.align		4
.L_36:
        /*00a8*/ 	.byte	0x04, 0x12
        /*00aa*/ 	.short	(.L_38 - .L_37)
	.align		4
.L_37:
        /*00ac*/ 	.word	index@(_Z11phase_two_dPdS_PiP17curandStateXORWOWi)
        /*00b0*/ 	.word	0x00000000


	//----- nvinfo : EIATTR_MIN_STACK_SIZE
	.align		4
.L_38:
        /*00b4*/ 	.byte	0x04, 0x12
        /*00b6*/ 	.short	(.L_40 - .L_39)
	.align		4
.L_39:
        /*00b8*/ 	.word	index@(_Z14phase_two_bulkPdS_S_P17curandStateXORWOWi)
        /*00bc*/ 	.word	0x00000000


	//----- nvinfo : EIATTR_MIN_STACK_SIZE
	.align		4
.L_40:
        /*00c0*/ 	.byte	0x04, 0x12
        /*00c2*/ 	.short	(.L_42 - .L_41)
	.align		4
.L_41:
        /*00c4*/ 	.word	index@(_Z14phase_two_fillPdS_S_P17curandStateXORWOWi)
        /*00c8*/ 	.word	0x00000000


	//----- nvinfo : EIATTR_MIN_STACK_SIZE
	.align		4
.L_42:
        /*00cc*/ 	.byte	0x04, 0x12
        /*00ce*/ 	.short	(.L_44 - .L_43)
	.align		4
.L_43:
        /*00d0*/ 	.word	index@(_Z11phase_one_jPiS_PdS0_S0_S_P17curandStateXORWOWi)
        /*00d4*/ 	.word	0x00000000


	//----- nvinfo : EIATTR_MIN_STACK_SIZE
	.align		4
.L_44:
        /*00d8*/ 	.byte	0x04, 0x12
        /*00da*/ 	.short	(.L_46 - .L_45)
	.align		4
.L_45:
        /*00dc*/ 	.word	index@(_Z11phase_one_iPiPdS0_S0_S_P17curandStateXORWOWi)
        /*00e0*/ 	.word	0x00000000


	//----- nvinfo : EIATTR_MIN_STACK_SIZE
	.align		4
.L_46:
        /*00e4*/ 	.byte	0x04, 0x12
        /*00e6*/ 	.short	(.L_48 - .L_47)
	.align		4
.L_47:
        /*00e8*/ 	.word	index@(_Z15phase_one_shiftPdS_S_PiP17curandStateXORWOWi)
        /*00ec*/ 	.word	0x00000000


	//----- nvinfo : EIATTR_MIN_STACK_SIZE
	.align		4
.L_48:
        /*00f0*/ 	.byte	0x04, 0x12
        /*00f2*/ 	.short	(.L_50 - .L_49)
	.align		4
.L_49:
        /*00f4*/ 	.word	index@(_Z19setup_random_kernelP17curandStateXORWOWmi)
        /*00f8*/ 	.word	0x00000000
.L_50:


//--------------------- .nv.compat                --------------------------
	.section	.nv.compat,"",@"SHT_CUDA_COMPAT_INFO"
	.align	4
        /*0000*/ 	.byte	0x02, 0x09, 0x00, 0x00, 0x02, 0x02, 0x01, 0x00, 0x02, 0x05, 0x05, 0x00, 0x03, 0x07, 0x01, 0x01
        /*0010*/ 	.byte	0x02, 0x03, 0x00, 0x00, 0x02, 0x06, 0x01, 0x00, 0x04, 0x0b, 0x08, 0x00, 0x01, 0x00, 0x00, 0x00
        /*0020*/ 	.byte	0x00, 0x00, 0x00, 0x00


//--------------------- .nv.info._Z11phase_two_dPdS_PiP17curandStateXORWOWi --------------------------
	.section	.nv.info._Z11phase_two_dPdS_PiP17curandStateXORWOWi,"",@"SHT_CUDA_INFO"
	.sectionflags	@""
	.align	4


	//----- nvinfo : EIATTR_CUDA_API_VERSION
	.align		4
        /*0000*/ 	.byte	0x04, 0x37
        /*0002*/ 	.short	(.L_52 - .L_51)
.L_51:
        /*0004*/ 	.word	0x00000082


	//----- nvinfo : EIATTR_KPARAM_INFO
	.align		4
.L_52:
        /*0008*/ 	.byte	0x04, 0x17
        /*000a*/ 	.short	(.L_54 - .L_53)
.L_53:
        /*000c*/ 	.word	0x00000000
        /*0010*/ 	.short	0x0004
        /*0012*/ 	.short	0x0020
        /*0014*/ 	.byte	0x00, 0xf0, 0x11, 0x00


	//----- nvinfo : EIATTR_KPARAM_INFO
	.align		4
.L_54:
        /*0018*/ 	.byte	0x04, 0x17
        /*001a*/ 	.short	(.L_56 - .L_55)
.L_55:
        /*001c*/ 	.word	0x00000000
        /*0020*/ 	.short	0x0003
        /*0022*/ 	.short	0x0018
        /*0024*/ 	.byte	0x00, 0xf5, 0x21, 0x00


	//----- nvinfo : EIATTR_KPARAM_INFO
	.align		4
.L_56:
        /*0028*/ 	.byte	0x04, 0x17
        /*002a*/ 	.short	(.L_58 - .L_57)
.L_57:
        /*002c*/ 	.word	0x00000000
        /*0030*/ 	.short	0x0002
        /*0032*/ 	.short	0x0010
        /*0034*/ 	.byte	0x00, 0xf5, 0x21, 0x00


	//----- nvinfo : EIATTR_KPARAM_INFO
	.align		4
.L_58:
        /*0038*/ 	.byte	0x04, 0x17
        /*003a*/ 	.short	(.L_60 - .L_59)
.L_59:
        /*003c*/ 	.word	0x00000000
        /*0040*/ 	.short	0x0001
        /*0042*/ 	.short	0x0008
        /*0044*/ 	.byte	0x00, 0xf5, 0x21, 0x00


	//----- nvinfo : EIATTR_KPARAM_INFO
	.align		4
.L_60:
        /*0048*/ 	.byte	0x04, 0x17
        /*004a*/ 	.short	(.L_62 - .L_61)
.L_61:
        /*004c*/ 	.word	0x00000000
        /*0050*/ 	.short	0x0000
        /*0052*/ 	.short	0x0000
        /*0054*/ 	.byte	0x00, 0xf5, 0x21, 0x00


	//----- nvinfo : EIATTR_SPARSE_MMA_MASK
	.align		4
.L_62:
        /*0058*/ 	.byte	0x03, 0x50
        /*005a*/ 	.short	0x0000


	//----- nvinfo : EIATTR_MAXREG_COUNT
	.align		4
        /*005c*/ 	.byte	0x03, 0x1b
        /*005e*/ 	.short	0x00ff


	//----- nvinfo : EIATTR_MERCURY_ISA_VERSION
	.align		4
        /*0060*/ 	.byte	0x03, 0x5f
        /*0062*/ 	.short	0x0101


	//----- nvinfo : EIATTR_VRC_CTA_INIT_COUNT
	.align		4
        /*0064*/ 	.byte	0x02, 0x4a
	.zero		1
	.zero		1


	//----- nvinfo : EIATTR_EXIT_INSTR_OFFSETS
	.align		4
        /*0068*/ 	.byte	0x04, 0x1c
        /*006a*/ 	.short	(.L_64 - .L_63)


	//   ....[0]....
.L_63:
        /*006c*/ 	.word	0x00000070


	//   ....[1]....
        /*0070*/ 	.word	0x00000290


	//   ....[2]....
        /*0074*/ 	.word	0x00000310


	//----- nvinfo : EIATTR_CBANK_PARAM_SIZE
	.align		4
.L_64:
        /*0078*/ 	.byte	0x03, 0x19
        /*007a*/ 	.short	0x0024


	//----- nvinfo : EIATTR_PARAM_CBANK
	.align		4
        /*007c*/ 	.byte	0x04, 0x0a
        /*007e*/ 	.short	(.L_66 - .L_65)
	.align		4
.L_65:
        /*0080*/ 	.word	index@(.nv.constant0._Z11phase_two_dPdS_PiP17curandStateXORWOWi)
        /*0084*/ 	.short	0x0380
        /*0086*/ 	.short	0x0024


	//----- nvinfo : EIATTR_SW_WAR
	.align		4
.L_66:
        /*0088*/ 	.byte	0x04, 0x36
        /*008a*/ 	.short	(.L_68 - .L_67)
.L_67:
        /*008c*/ 	.word	0x00000008
.L_68:


//--------------------- .nv.info._Z14phase_two_bulkPdS_S_P17curandStateXORWOWi --------------------------
	.section	.nv.info._Z14phase_two_bulkPdS_S_P17curandStateXORWOWi,"",@"SHT_CUDA_INFO"
	.sectionflags	@""
	.align	4


	//----- nvinfo : EIATTR_CUDA_API_VERSION
	.align		4
        /*0000*/ 	.byte	0x04, 0x37
        /*0002*/ 	.short	(.L_70 - .L_69)
.L_69:
        /*0004*/ 	.word	0x00000082


	//----- nvinfo : EIATTR_KPARAM_INFO
	.align		4
.L_70:
        /*0008*/ 	.byte	0x04, 0x17
        /*000a*/ 	.short	(.L_72 - .L_71)
.L_71:
        /*000c*/ 	.word	0x00000000
        /*0010*/ 	.short	0x0004
        /*0012*/ 	.short	0x0020
        /*0014*/ 	.byte	0x00, 0xf0, 0x11, 0x00


	//----- nvinfo : EIATTR_KPARAM_INFO
	.align		4
.L_72:
        /*0018*/ 	.byte	0x04, 0x17
        /*001a*/ 	.short	(.L_74 - .L_73)
.L_73:
        /*001c*/ 	.word	0x00000000
        /*0020*/ 	.short	0x0003
        /*0022*/ 	.short	0x0018
        /*0024*/ 	.byte	0x00, 0xf5, 0x21, 0x00


	//----- nvinfo : EIATTR_KPARAM_INFO
	.align		4
.L_74:
        /*0028*/ 	.byte	0x04, 0x17
        /*002a*/ 	.short	(.L_76 - .L_75)
.L_75:
        /*002c*/ 	.word	0x00000000
        /*0030*/ 	.short	0x0002
        /*0032*/ 	.short	0x0010
        /*0034*/ 	.byte	0x00, 0xf5, 0x21, 0x00


	//----- nvinfo : EIATTR_KPARAM_INFO
	.align		4
.L_76:
        /*0038*/ 	.byte	0x04, 0x17
        /*003a*/ 	.short	(.L_78 - .L_77)
.L_77:
        /*003c*/ 	.word	0x00000000
        /*0040*/ 	.short	0x0001
        /*0042*/ 	.short	0x0008
        /*0044*/ 	.byte	0x00, 0xf5, 0x21, 0x00


	//----- nvinfo : EIATTR_KPARAM_INFO
	.align		4
.L_78:
        /*0048*/ 	.byte	0x04, 0x17
        /*004a*/ 	.short	(.L_80 - .L_79)
.L_79:
        /*004c*/ 	.word	0x00000000
        /*0050*/ 	.short	0x0000
        /*0052*/ 	.short	0x0000
        /*0054*/ 	.byte	0x00, 0xf5, 0x21, 0x00


	//----- nvinfo : EIATTR_SPARSE_MMA_MASK
	.align		4
.L_80:
        /*0058*/ 	.byte	0x03, 0x50
        /*005a*/ 	.short	0x0000


	//----- nvinfo : EIATTR_MAXREG_COUNT
	.align		4
        /*005c*/ 	.byte	0x03, 0x1b
        /*005e*/ 	.short	0x00ff


	//----- nvinfo : EIATTR_MERCURY_ISA_VERSION
	.align		4
        /*0060*/ 	.byte	0x03, 0x5f
        /*0062*/ 	.short	0x0101


	//----- nvinfo : EIATTR_VRC_CTA_INIT_COUNT
	.align		4
        /*0064*/ 	.byte	0x02, 0x4a
	.zero		1
	.zero		1


	//----- nvinfo : EIATTR_EXIT_INSTR_OFFSETS
	.align		4
        /*0068*/ 	.byte	0x04, 0x1c
        /*006a*/ 	.short	(.L_82 - .L_81)


	//   ....[0]....
.L_81:
        /*006c*/ 	.word	0x00000070


	//   ....[1]....
        /*0070*/ 	.word	0x000002e0


	//----- nvinfo : EIATTR_CBANK_PARAM_SIZE
	.align		4
.L_82:
        /*0074*/ 	.byte	0x03, 0x19
        /*0076*/ 	.short	0x0024


	//----- nvinfo : EIATTR_PARAM_CBANK
	.align		4
        /*0078*/ 	.byte	0x04, 0x0a
        /*007a*/ 	.short	(.L_84 - .L_83)
	.align		4
.L_83:
        /*007c*/ 	.word	index@(.nv.constant0._Z14phase_two_bulkPdS_S_P17curandStateXORWOWi)
        /*0080*/ 	.short	0x0380
        /*0082*/ 	.short	0x0024


	//----- nvinfo : EIATTR_SW_WAR
	.align		4
.L_84:
        /*0084*/ 	.byte	0x04, 0x36
        /*0086*/ 	.short	(.L_86 - .L_85)
.L_85:
        /*0088*/ 	.word	0x00000008
.L_86:


//--------------------- .nv.info._Z14phase_two_fillPdS_S_P17curandStateXORWOWi --------------------------
	.section	.nv.info._Z14phase_two_fillPdS_S_P17curandStateXORWOWi,"",@"SHT_CUDA_INFO"
	.sectionflags	@""
	.align	4


	//----- nvinfo : EIATTR_CUDA_API_VERSION
	.align		4
        /*0000*/ 	.byte	0x04, 0x37
        /*0002*/ 	.short	(.L_88 - .L_87)
.L_87:
        /*0004*/ 	.word	0x00000082


	//----- nvinfo : EIATTR_KPARAM_INFO
	.align		4
.L_88:
        /*0008*/ 	.byte	0x04, 0x17
        /*000a*/ 	.short	(.L_90 - .L_89)
.L_89:
        /*000c*/ 	.word	0x00000000
        /*0010*/ 	.short	0x0004
        /*0012*/ 	.short	0x0020
        /*0014*/ 	.byte	0x00, 0xf0, 0x11, 0x00


	//----- nvinfo : EIATTR_KPARAM_INFO
	.align		4
.L_90:
        /*0018*/ 	.byte	0x04, 0x17
        /*001a*/ 	.short	(.L_92 - .L_91)
.L_91:
        /*001c*/ 	.word	0x00000000
        /*0020*/ 	.short	0x0003
        /*0022*/ 	.short	0x0018
        /*0024*/ 	.byte	0x00, 0xf5, 0x21, 0x00


	//----- nvinfo : EIATTR_KPARAM_INFO
	.align		4
.L_92:
        /*0028*/ 	.byte	0x04, 0x17
        /*002a*/ 	.short	(.L_94 - .L_93)
.L_93:
        /*002c*/ 	.word	0x00000000
        /*0030*/ 	.short	0x0002
        /*0032*/ 	.short	0x0010
        /*0034*/ 	.byte	0x00, 0xf5, 0x21, 0x00


	//----- nvinfo : EIATTR_KPARAM_INFO
	.align		4
.L_94:
        /*0038*/ 	.byte	0x04, 0x17
        /*003a*/ 	.short	(.L_96 - .L_95)
.L_95:
        /*003c*/ 	.word	0x00000000
        /*0040*/ 	.short	0x0001
        /*0042*/ 	.short	0x0008
        /*0044*/ 	.byte	0x00, 0xf5, 0x21, 0x00


	//----- nvinfo : EIATTR_KPARAM_INFO
	.align		4
.L_96:
        /*0048*/ 	.byte	0x04, 0x17
        /*004a*/ 	.short	(.L_98 - .L_97)
.L_97:
        /*004c*/ 	.word	0x00000000
        /*0050*/ 	.short	0x0000
        /*0052*/ 	.short	0x0000
        /*0054*/ 	.byte	0x00, 0xf5, 0x21, 0x00


	//----- nvinfo : EIATTR_SPARSE_MMA_MASK
	.align		4
.L_98:
        /*0058*/ 	.byte	0x03, 0x50
        /*005a*/ 	.short	0x0000


	//----- nvinfo : EIATTR_MAXREG_COUNT
	.align		4
        /*005c*/ 	.byte	0x03, 0x1b
        /*005e*/ 	.short	0x00ff


	//----- nvinfo : EIATTR_MERCURY_ISA_VERSION
	.align		4
        /*0060*/ 	.byte	0x03, 0x5f
        /*0062*/ 	.short	0x0101


	//----- nvinfo : EIATTR_VRC_CTA_INIT_COUNT
	.align		4
        /*0064*/ 	.byte	0x02, 0x4a
	.zero		1
	.zero		1


	//----- nvinfo : EIATTR_EXIT_INSTR_OFFSETS
	.align		4
        /*0068*/ 	.byte	0x04, 0x1c
        /*006a*/ 	.short	(.L_100 - .L_99)


	//   ....[0]....
.L_99:
        /*006c*/ 	.word	0x00000070


	//   ....[1]....
        /*0070*/ 	.word	0x000002e0


	//----- nvinfo : EIATTR_CBANK_PARAM_SIZE
	.align		4
.L_100:
        /*0074*/ 	.byte	0x03, 0x19
        /*0076*/ 	.short	0x0024


	//----- nvinfo : EIATTR_PARAM_CBANK
	.align		4
        /*0078*/ 	.byte	0x04, 0x0a
        /*007a*/ 	.short	(.L_102 - .L_101)
	.align		4
.L_101:
        /*007c*/ 	.word	index@(.nv.constant0._Z14phase_two_fillPdS_S_P17curandStateXORWOWi)
        /*0080*/ 	.short	0x0380
        /*0082*/ 	.short	0x0024


	//----- nvinfo : EIATTR_SW_WAR
	.align		4
.L_102:
        /*0084*/ 	.byte	0x04, 0x36
        /*0086*/ 	.short	(.L_104 - .L_103)
.L_103:
        /*0088*/ 	.word	0x00000008
.L_104:


//--------------------- .nv.info._Z11phase_one_jPiS_PdS0_S0_S_P17curandStateXORWOWi --------------------------
	.section	.nv.info._Z11phase_one_jPiS_PdS0_S0_S_P17curandStateXORWOWi,"",@"SHT_CUDA_INFO"
	.sectionflags	@""
	.align	4


	//----- nvinfo : EIATTR_CUDA_API_VERSION
	.align		4
        /*0000*/ 	.byte	0x04, 0x37
        /*0002*/ 	.short	(.L_106 - .L_105)
.L_105:
        /*0004*/ 	.word	0x00000082


	//----- nvinfo : EIATTR_KPARAM_INFO
	.align		4
.L_106:
        /*0008*/ 	.byte	0x04, 0x17
        /*000a*/ 	.short	(.L_108 - .L_107)
.L_107:
        /*000c*/ 	.word	0x00000000
        /*0010*/ 	.short	0x0007
        /*0012*/ 	.short	0x0038
        /*0014*/ 	.byte	0x00, 0xf0, 0x11, 0x00


	//----- nvinfo : EIATTR_KPARAM_INFO
	.align		4
.L_108:
        /*0018*/ 	.byte	0x04, 0x17
        /*001a*/ 	.short	(.L_110 - .L_109)
.L_109:
        /*001c*/ 	.word	0x00000000
        /*0020*/ 	.short	0x0006
        /*0022*/ 	.short	0x0030
        /*0024*/ 	.byte	0x00, 0xf5, 0x21, 0x00


	//----- nvinfo : EIATTR_KPARAM_INFO
	.align		4
.L_110:
        /*0028*/ 	.byte	0x04, 0x17
        /*002a*/ 	.short	(.L_112 - .L_111)
.L_111:
        /*002c*/ 	.word	0x00000000
        /*0030*/ 	.short	0x0005
        /*0032*/ 	.short	0x0028
        /*0034*/ 	.byte	0x00, 0xf5, 0x21, 0x00


	//----- nvinfo : EIATTR_KPARAM_INFO
	.align		4
.L_112:
        /*0038*/ 	.byte	0x04, 0x17
        /*003a*/ 	.short	(.L_114 - .L_113)
.L_113:
        /*003c*/ 	.word	0x00000000
        /*0040*/ 	.short	0x0004
        /*0042*/ 	.short	0x0020
        /*0044*/ 	.byte	0x00, 0xf5, 0x21, 0x00


	//----- nvinfo : EIATTR_KPARAM_INFO
	.align		4
.L_114:
        /*0048*/ 	.byte	0x04, 0x17
        /*004a*/ 	.short	(.L_116 - .L_115)
.L_115:
        /*004c*/ 	.word	0x00000000
        /*0050*/ 	.short	0x0003
        /*0052*/ 	.short	0x0018
        /*0054*/ 	.byte	0x00, 0xf5, 0x21, 0x00


	//----- nvinfo : EIATTR_KPARAM_INFO
	.align		4
.L_116:
        /*0058*/ 	.byte	0x04, 0x17
        /*005a*/ 	.short	(.L_118 - .L_117)
.L_117:
        /*005c*/ 	.word	0x00000000
        /*0060*/ 	.short	0x0002
        /*0062*/ 	.short	0x0010
        /*0064*/ 	.byte	0x00, 0xf5, 0x21, 0x00


	//----- nvinfo : EIATTR_KPARAM_INFO
	.align		4
.L_118:
        /*0068*/ 	.byte	0x04, 0x17
        /*006a*/ 	.short	(.L_120 - .L_119)
.L_119:
        /*006c*/ 	.word	0x00000000
        /*0070*/ 	.short	0x0001
        /*0072*/ 	.short	0x0008
        /*0074*/ 	.byte	0x00, 0xf5, 0x21, 0x00


	//----- nvinfo : EIATTR_KPARAM_INFO
	.align		4
.L_120:
        /*0078*/ 	.byte	0x04, 0x17
        /*007a*/ 	.short	(.L_122 - .L_121)
.L_121:
        /*007c*/ 	.word	0x00000000
        /*0080*/ 	.short	0x0000
        /*0082*/ 	.short	0x0000
        /*0084*/ 	.byte	0x00, 0xf5, 0x21, 0x00


	//----- nvinfo : EIATTR_SPARSE_MMA_MASK
	.align		4
.L_122:
        /*0088*/ 	.byte	0x03, 0x50
        /*008a*/ 	.short	0x0000


	//----- nvinfo : EIATTR_MAXREG_COUNT
	.align		4
        /*008c*/ 	.byte	0x03, 0x1b
        /*008e*/ 	.short	0x00ff


	//----- nvinfo : EIATTR_MERCURY_ISA_VERSION
	.align		4
        /*0090*/ 	.byte	0x03, 0x5f
        /*0092*/ 	.short	0x0101


	//----- nvinfo : EIATTR_VRC_CTA_INIT_COUNT
	.align		4
        /*0094*/ 	.byte	0x02, 0x4a
	.zero		1
	.zero		1


	//----- nvinfo : EIATTR_EXIT_INSTR_OFFSETS
	.align		4
        /*0098*/ 	.byte	0x04, 0x1c
        /*009a*/ 	.short	(.L_124 - .L_123)


	//   ....[0]....
.L_123:
        /*009c*/ 	.word	0x00000070


	//   ....[1]....
        /*00a0*/ 	.word	0x00000340


	//   ....[2]....
        /*00a4*/ 	.word	0x00000370


	//----- nvinfo : EIATTR_CBANK_PARAM_SIZE
	.align		4
.L_124:
        /*00a8*/ 	.byte	0x03, 0x19
        /*00aa*/ 	.short	0x003c


	//----- nvinfo : EIATTR_PARAM_CBANK
	.align		4
        /*00ac*/ 	.byte	0x04, 0x0a
        /*00ae*/ 	.short	(.L_126 - .L_125)
	.align		4
.L_125:
        /*00b0*/ 	.word	index@(.nv.constant0._Z11phase_one_jPiS_PdS0_S0_S_P17curandStateXORWOWi)
        /*00b4*/ 	.short	0x0380
        /*00b6*/ 	.short	0x003c


	//----- nvinfo : EIATTR_SW_WAR
	.align		4
.L_126:
        /*00b8*/ 	.byte	0x04, 0x36
        /*00ba*/ 	.short	(.L_128 - .L_127)
.L_127:
        /*00bc*/ 	.word	0x00000008
.L_128:


//--------------------- .nv.info._Z11phase_one_iPiPdS0_S0_S_P17curandStateXORWOWi --------------------------
	.section	.nv.info._Z11phase_one_iPiPdS0_S0_S_P17curandStateXORWOWi,"",@"SHT_CUDA_INFO"
	.sectionflags	@""
	.align	4


	//----- nvinfo : EIATTR_CUDA_API_VERSION
	.align		4
        /*0000*/ 	.byte	0x04, 0x37
        /*0002*/ 	.short	(.L_130 - .L_129)
.L_129:
        /*0004*/ 	.word	0x00000082


	//----- nvinfo : EIATTR_KPARAM_INFO
	.align		4
.L_130:
        /*0008*/ 	.byte	0x04, 0x17
        /*000a*/ 	.short	(.L_132 - .L_131)
.L_131:
        /*000c*/ 	.word	0x00000000
        /*0010*/ 	.short	0x0006
        /*0012*/ 	.short	0x0030
        /*0014*/ 	.byte	0x00, 0xf0, 0x11, 0x00


	//----- nvinfo : EIATTR_KPARAM_INFO
	.align		4
.L_132:
        /*0018*/ 	.byte	0x04, 0x17
        /*001a*/ 	.short	(.L_134 - .L_133)
.L_133:
        /*001c*/ 	.word	0x00000000
        /*0020*/ 	.short	0x0005
        /*0022*/ 	.short	0x0028
        /*0024*/ 	.byte	0x00, 0xf5, 0x21, 0x00


	//----- nvinfo : EIATTR_KPARAM_INFO
	.align		4
.L_134:
        /*0028*/ 	.byte	0x04, 0x17
        /*002a*/ 	.short	(.L_136 - .L_135)
.L_135:
        /*002c*/ 	.word	0x00000000
        /*0030*/ 	.short	0x0004
        /*0032*/ 	.short	0x0020
        /*0034*/ 	.byte	0x00, 0xf5, 0x21, 0x00


	//----- nvinfo : EIATTR_KPARAM_INFO
	.align		4
.L_136:
        /*0038*/ 	.byte	0x04, 0x17
        /*003a*/ 	.short	(.L_138 - .L_137)
.L_137:
        /*003c*/ 	.word	0x00000000
        /*0040*/ 	.short	0x0003
        /*0042*/ 	.short	0x0018
        /*0044*/ 	.byte	0x00, 0xf5, 0x21, 0x00


	//----- nvinfo : EIATTR_KPARAM_INFO
	.align		4
.L_138:
        /*0048*/ 	.byte	0x04, 0x17
        /*004a*/ 	.short	(.L_140 - .L_139)
.L_139:
        /*004c*/ 	.word	0x00000000
        /*0050*/ 	.short	0x0002
        /*0052*/ 	.short	0x0010
        /*0054*/ 	.byte	0x00, 0xf5, 0x21, 0x00


	//----- nvinfo : EIATTR_KPARAM_INFO
	.align		4
.L_140:
        /*0058*/ 	.byte	0x04, 0x17
        /*005a*/ 	.short	(.L_142 - .L_141)
.L_141:
        /*005c*/ 	.word	0x00000000
        /*0060*/ 	.short	0x0001
        /*0062*/ 	.short	0x0008
        /*0064*/ 	.byte	0x00, 0xf5, 0x21, 0x00


	//----- nvinfo : EIATTR_KPARAM_INFO
	.align		4
.L_142:
        /*0068*/ 	.byte	0x04, 0x17
        /*006a*/ 	.short	(.L_144 - .L_143)
.L_143:
        /*006c*/ 	.word	0x00000000
        /*0070*/ 	.short	0x0000
        /*0072*/ 	.short	0x0000
        /*0074*/ 	.byte	0x00, 0xf5, 0x21, 0x00


	//----- nvinfo : EIATTR_SPARSE_MMA_MASK
	.align		4
.L_144:
        /*0078*/ 	.byte	0x03, 0x50
        /*007a*/ 	.short	0x0000


	//----- nvinfo : EIATTR_MAXREG_COUNT
	.align		4
        /*007c*/ 	.byte	0x03, 0x1b
        /*007e*/ 	.short	0x00ff


	//----- nvinfo : EIATTR_MERCURY_ISA_VERSION
	.align		4
        /*0080*/ 	.byte	0x03, 0x5f
        /*0082*/ 	.short	0x0101


	//----- nvinfo : EIATTR_VRC_CTA_INIT_COUNT
	.align		4
        /*0084*/ 	.byte	0x02, 0x4a
	.zero		1
	.zero		1


	//----- nvinfo : EIATTR_EXIT_INSTR_OFFSETS
	.align		4
        /*0088*/ 	.byte	0x04, 0x1c
        /*008a*/ 	.short	(.L_146 - .L_145)


	//   ....[0]....
.L_145:
        /*008c*/ 	.word	0x00000070


	//   ....[1]....
        /*0090*/ 	.word	0x000002f0


	//----- nvinfo : EIATTR_CBANK_PARAM_SIZE
	.align		4
.L_146:
        /*0094*/ 	.byte	0x03, 0x19
        /*0096*/ 	.short	0x0034


	//----- nvinfo : EIATTR_PARAM_CBANK
	.align		4
        /*0098*/ 	.byte	0x04, 0x0a
        /*009a*/ 	.short	(.L_148 - .L_147)
	.align		4
.L_147:
        /*009c*/ 	.word	index@(.nv.constant0._Z11phase_one_iPiPdS0_S0_S_P17curandStateXORWOWi)
        /*00a0*/ 	.short	0x0380
        /*00a2*/ 	.short	0x0034


	//----- nvinfo : EIATTR_SW_WAR
	.align		4
.L_148:
        /*00a4*/ 	.byte	0x04, 0x36
        /*00a6*/ 	.short	(.L_150 - .L_149)
.L_149:
        /*00a8*/ 	.word	0x00000008
.L_150:


//--------------------- .nv.info._Z15phase_one_shiftPdS_S_PiP17curandStateXORWOWi --------------------------
	.section	.nv.info._Z15phase_one_shiftPdS_S_PiP17curandStateXORWOWi,"",@"SHT_CUDA_INFO"
	.sectionflags	@""
	.align	4


	//----- nvinfo : EIATTR_CUDA_API_VERSION
	.align		4
        /*0000*/ 	.byte	0x04, 0x37
        /*0002*/ 	.short	(.L_152 - .L_151)
.L_151:
        /*0004*/ 	.word	0x00000082


	//----- nvinfo : EIATTR_KPARAM_INFO
	.align		4
.L_152:
        /*0008*/ 	.byte	0x04, 0x17
        /*000a*/ 	.short	(.L_154 - .L_153)
.L_153:
        /*000c*/ 	.word	0x00000000
        /*0010*/ 	.short	0x0005
        /*0012*/ 	.short	0x0028
        /*0014*/ 	.byte	0x00, 0xf0, 0x11, 0x00


	//----- nvinfo : EIATTR_KPARAM_INFO
	.align		4
.L_154:
        /*0018*/ 	.byte	0x04, 0x17
        /*001a*/ 	.short	(.L_156 - .L_155)
.L_155:
        /*001c*/ 	.word	0x00000000
        /*0020*/ 	.short	0x0004
        /*0022*/ 	.short	0x0020
        /*0024*/ 	.byte	0x00, 0xf5, 0x21, 0x00


	//----- nvinfo : EIATTR_KPARAM_INFO
	.align		4
.L_156:
        /*0028*/ 	.byte	0x04, 0x17
        /*002a*/ 	.short	(.L_158 - .L_157)
.L_157:
        /*002c*/ 	.word	0x00000000
        /*0030*/ 	.short	0x0003
        /*0032*/ 	.short	0x0018
        /*0034*/ 	.byte	0x00, 0xf5, 0x21, 0x00


	//----- nvinfo : EIATTR_KPARAM_INFO
	.align		4
.L_158:
        /*0038*/ 	.byte	0x04, 0x17
        /*003a*/ 	.short	(.L_160 - .L_159)
.L_159:
        /*003c*/ 	.word	0x00000000
        /*0040*/ 	.short	0x0002
        /*0042*/ 	.short	0x0010
        /*0044*/ 	.byte	0x00, 0xf5, 0x21, 0x00


	//----- nvinfo : EIATTR_KPARAM_INFO
	.align		4
.L_160:
        /*0048*/ 	.byte	0x04, 0x17
        /*004a*/ 	.short	(.L_162 - .L_161)
.L_161:
        /*004c*/ 	.word	0x00000000
        /*0050*/ 	.short	0x0001
        /*0052*/ 	.short	0x0008
        /*0054*/ 	.byte	0x00, 0xf5, 0x21, 0x00


	//----- nvinfo : EIATTR_KPARAM_INFO
	.align		4
.L_162:
        /*0058*/ 	.byte	0x04, 0x17
        /*005a*/ 	.short	(.L_164 - .L_163)
.L_163:
        /*005c*/ 	.word	0x00000000
        /*0060*/ 	.short	0x0000
        /*0062*/ 	.short	0x0000
        /*0064*/ 	.byte	0x00, 0xf5, 0x21, 0x00


	//----- nvinfo : EIATTR_SPARSE_MMA_MASK
	.align		4
.L_164:
        /*0068*/ 	.byte	0x03, 0x50
        /*006a*/ 	.short	0x0000


	//----- nvinfo : EIATTR_MAXREG_COUNT
	.align		4
        /*006c*/ 	.byte	0x03, 0x1b
        /*006e*/ 	.short	0x00ff


	//----- nvinfo : EIATTR_MERCURY_ISA_VERSION
	.align		4
        /*0070*/ 	.byte	0x03, 0x5f
        /*0072*/ 	.short	0x0101


	//----- nvinfo : EIATTR_VRC_CTA_INIT_COUNT
	.align		4
        /*0074*/ 	.byte	0x02, 0x4a
	.zero		1
	.zero		1


	//----- nvinfo : EIATTR_EXIT_INSTR_OFFSETS
	.align		4
        /*0078*/ 	.byte	0x04, 0x1c
        /*007a*/ 	.short	(.L_166 - .L_165)


	//   ....[0]....
.L_165:
        /*007c*/ 	.word	0x00000070


	//   ....[1]....
        /*0080*/ 	.word	0x00000320


	//----- nvinfo : EIATTR_CBANK_PARAM_SIZE
	.align		4
.L_166:
        /*0084*/ 	.byte	0x03, 0x19
        /*0086*/ 	.short	0x002c


	//----- nvinfo : EIATTR_PARAM_CBANK
	.align		4
        /*0088*/ 	.byte	0x04, 0x0a
        /*008a*/ 	.short	(.L_168 - .L_167)
	.align		4
.L_167:
        /*008c*/ 	.word	index@(.nv.constant0._Z15phase_one_shiftPdS_S_PiP17curandStateXORWOWi)
        /*0090*/ 	.short	0x0380
        /*0092*/ 	.short	0x002c


	//----- nvinfo : EIATTR_SW_WAR
	.align		4
.L_168:
        /*0094*/ 	.byte	0x04, 0x36
        /*0096*/ 	.short	(.L_170 - .L_169)
.L_169:
        /*0098*/ 	.word	0x00000008
.L_170:


//--------------------- .nv.info._Z19setup_random_kernelP17curandStateXORWOWmi --------------------------
	.section	.nv.info._Z19setup_random_kernelP17curandStateXORWOWmi,"",@"SHT_CUDA_INFO"
	.sectionflags	@""
	.align	4


	//----- nvinfo : EIATTR_CUDA_API_VERSION
	.align		4
        /*0000*/ 	.byte	0x04, 0x37
        /*0002*/ 	.short	(.L_172 - .L_171)
.L_171:
        /*0004*/ 	.word	0x00000082


	//----- nvinfo : EIATTR_KPARAM_INFO
	.align		4
.L_172:
        /*0008*/ 	.byte	0x04, 0x17
        /*000a*/ 	.short	(.L_174 - .L_173)
.L_173:
        /*000c*/ 	.word	0x00000000
        /*0010*/ 	.short	0x0002
        /*0012*/ 	.short	0x0010
        /*0014*/ 	.byte	0x00, 0xf0, 0x11, 0x00


	//----- nvinfo : EIATTR_KPARAM_INFO
	.align		4
.L_174:
        /*0018*/ 	.byte	0x04, 0x17
        /*001a*/ 	.short	(.L_176 - .L_175)
.L_175:
        /*001c*/ 	.word	0x00000000
        /*0020*/ 	.short	0x0001
        /*0022*/ 	.short	0x0008
        /*0024*/ 	.byte	0x00, 0xf0, 0x21, 0x00


	//----- nvinfo : EIATTR_KPARAM_INFO
	.align		4
.L_176:
        /*0028*/ 	.byte	0x04, 0x17
        /*002a*/ 	.short	(.L_178 - .L_177)
.L_177:
        /*002c*/ 	.word	0x00000000
        /*0030*/ 	.short	0x0000
        /*0032*/ 	.short	0x0000
        /*0034*/ 	.byte	0x00, 0xf5, 0x21, 0x00


	//----- nvinfo : EIATTR_SPARSE_MMA_MASK
	.align		4
.L_178:
        /*0038*/ 	.byte	0x03, 0x50
        /*003a*/ 	.short	0x0000


	//----- nvinfo : EIATTR_MAXREG_COUNT
	.align		4
        /*003c*/ 	.byte	0x03, 0x1b
        /*003e*/ 	.short	0x00ff


	//----- nvinfo : EIATTR_MERCURY_ISA_VERSION
	.align		4
        /*0040*/ 	.byte	0x03, 0x5f
        /*0042*/ 	.short	0x0101


	//----- nvinfo : EIATTR_VRC_CTA_INIT_COUNT
	.align		4
        /*0044*/ 	.byte	0x02, 0x4a
	.zero		1
	.zero		1


	//----- nvinfo : EIATTR_EXIT_INSTR_OFFSETS
	.align		4
        /*0048*/ 	.byte	0x04, 0x1c
        /*004a*/ 	.short	(.L_180 - .L_179)


	//   ....[0]....
.L_179:
        /*004c*/ 	.word	0x00000080


	//   ....[1]....
        /*0050*/ 	.word	0x00000f10


	//----- nvinfo : EIATTR_CRS_STACK_SIZE
	.align		4
.L_180:
        /*0054*/ 	.byte	0x04, 0x1e
        /*0056*/ 	.short	(.L_182 - .L_181)
.L_181:
        /*0058*/ 	.word	0x00000000


	//----- nvinfo : EIATTR_CBANK_PARAM_SIZE
	.align		4
.L_182:
        /*005c*/ 	.byte	0x03, 0x19
        /*005e*/ 	.short	0x0014


	//----- nvinfo : EIATTR_PARAM_CBANK
	.align		4
        /*0060*/ 	.byte	0x04, 0x0a
        /*0062*/ 	.short	(.L_184 - .L_183)
	.align		4
.L_183:
        /*0064*/ 	.word	index@(.nv.constant0._Z19setup_random_kernelP17curandStateXORWOWmi)
        /*0068*/ 	.short	0x0380
        /*006a*/ 	.short	0x0014


	//----- nvinfo : EIATTR_SW_WAR
	.align		4
.L_184:
        /*006c*/ 	.byte	0x04, 0x36
        /*006e*/ 	.short	(.L_186 - .L_185)
.L_185:
        /*0070*/ 	.word	0x00000008
.L_186:


//--------------------- .nv.callgraph             --------------------------
	.section	.nv.callgraph,"",@"SHT_CUDA_CALLGRAPH"
	.align	4
	.sectionentsize	8
	.align		4
        /*0000*/ 	.word	0x00000000
	.align		4
        /*0004*/ 	.word	0xffffffff
	.align		4
        /*0008*/ 	.word	0x00000000
	.align		4
        /*000c*/ 	.word	0xfffffffe
	.align		4
        /*0010*/ 	.word	0x00000000
	.align		4
        /*0014*/ 	.word	0xfffffffd
	.align		4
        /*0018*/ 	.word	0x00000000
	.align		4
        /*001c*/ 	.word	0xfffffffc


//--------------------- .nv.constant4             --------------------------
	.section	.nv.constant4,"a",@progbits
	.align	8
	.align		8
.nv.constant4:
        /*0000*/ 	.dword	precalc_xorwow_matrix
	.align		8
        /*0008*/ 	.dword	precalc_xorwow_offset_matrix
	.align		8
        /*0010*/ 	.dword	mrg32k3aM1
	.align		8
        /*0018*/ 	.dword	mrg32k3aM2
	.align		8
        /*0020*/ 	.dword	mrg32k3aM1SubSeq
	.align		8
        /*0028*/ 	.dword	mrg32k3aM2SubSeq
	.align		8
        /*0030*/ 	.dword	mrg32k3aM1Seq
	.align		8
        /*0038*/ 	.dword	mrg32k3aM2Seq


//--------------------- .nv.constant3             --------------------------
	.section	.nv.constant3,"a",@progbits
	.align	8
.nv.constant3:
	.type		__cr_lgamma_table,@object
	.size		__cr_lgamma_table,(.L_8 - __cr_lgamma_table)
__cr_lgamma_table:
        /*0000*/ 	.byte	0x00, 0x00, 0x00, 0x00, 0x00, 0x00, 0x00, 0x00, 0x00, 0x00, 0x00, 0x00, 0x00, 0x00, 0x00, 0x00
        /*0010*/ 	.byte	0xef, 0x39, 0xfa, 0xfe, 0x42, 0x2e, 0xe6, 0x3f, 0x02, 0x20, 0x2a, 0xfa, 0x0b, 0xab, 0xfc, 0x3f
        /*0020*/ 	.byte	0xf9, 0x2c, 0x92, 0x7c, 0xa7, 0x6c, 0x09, 0x40, 0xc9, 0x79, 0x44, 0x3c, 0x64, 0x26, 0x13, 0x40
        /*0030*/ 	.byte	0xca, 0x01, 0xcf, 0x3a, 0x27, 0x51, 0x1a, 0x40, 0x30, 0xcc, 0x2d, 0xf3, 0xe1, 0x0c, 0x21, 0x40
        /*0040*/ 	.byte	0x0d, 0xb7, 0xfc, 0x82, 0x8e, 0x35, 0x25, 0x40
.L_8:


//--------------------- .text._Z11phase_two_dPdS_PiP17curandStateXORWOWi --------------------------
	.section	.text._Z11phase_two_dPdS_PiP17curandStateXORWOWi,"ax",@progbits
	.align	128
        .global         _Z11phase_two_dPdS_PiP17curandStateXORWOWi
        .type           _Z11phase_two_dPdS_PiP17curandStateXORWOWi,@function
        .size           _Z11phase_two_dPdS_PiP17curandStateXORWOWi,(.L_x_15 - _Z11phase_two_dPdS_PiP17curandStateXORWOWi)
        .other          _Z11phase_two_dPdS_PiP17curandStateXORWOWi,@"STO_CUDA_ENTRY STV_DEFAULT"
_Z11phase_two_dPdS_PiP17curandStateXORWOWi:
.text._Z11phase_two_dPdS_PiP17curandStateXORWOWi:
[----:B------:R-:W-:Y:S01]  /*0000*/  LDC R1, c[0x0][0x37c] ;  /* 0x0000df00ff017b82 */ /* 0x000fe20000000800 */
[----:B------:R-:W0:Y:S07]  /*0010*/  S2R R3, SR_TID.X ;  /* 0x0000000000037919 */ /* 0x000e2e0000002100 */
[----:B------:R-:W0:Y:S01]  /*0020*/  S2UR UR4, SR_CTAID.X ;  /* 0x00000000000479c3 */ /* 0x000e220000002500 */
[----:B------:R-:W1:Y:S07]  /*0030*/  LDCU UR5, c[0x0][0x3a0] ;  /* 0x00007400ff0577ac */ /* 0x000e6e0008000800 */
[----:B------:R-:W0:Y:S02]  /*0040*/  LDC R0, c[0x0][0x360] ;  /* 0x0000d800ff007b82 */ /* 0x000e240000000800 */
[----:B0-----:R-:W-:-:S05]  /*0050*/  IMAD R0, R0, UR4, R3 ;  /* 0x0000000400007c24 */ /* 0x001fca000f8e0203 */
[----:B-1----:R-:W-:-:S13]  /*0060*/  ISETP.GE.AND P0, PT, R0, UR5, PT ;  /* 0x0000000500007c0c */ /* 0x002fda000bf06270 */
[----:B------:R-:W-:Y:S05]  /*0070*/  @P0 EXIT ;  /* 0x000000000000094d */ /* 0x000fea0003800000 */
[----:B------:R-:W0:Y:S01]  /*0080*/  LDC.64 R2, c[0x0][0x398] ;  /* 0x0000e600ff027b82 */ /* 0x000e220000000a00 */
[----:B------:R-:W1:Y:S07]  /*0090*/  LDCU.64 UR4, c[0x0][0x358] ;  /* 0x00006b00ff0477ac */ /* 0x000e6e0008000a00 */
[----:B------:R-:W2:Y:S01]  /*00a0*/  LDC.64 R6, c[0x0][0x380] ;  /* 0x0000e000ff067b82 */ /* 0x000ea20000000a00 */
[----:B0-----:R-:W-:-:S05]  /*00b0*/  IMAD.WIDE R2, R0, 0x30, R2 ;  /* 0x0000003000027825 */ /* 0x001fca00078e0202 */
[----:B-1----:R-:W3:Y:S04]  /*00c0*/  LDG.E.64 R4, desc[UR4][R2.64] ;  /* 0x0000000402047981 */ /* 0x002ee8000c1e1b00 */
[----:B------:R-:W4:Y:S04]  /*00d0*/  LDG.E.64 R12, desc[UR4][R2.64+0x10] ;  /* 0x00001004020c7981 */ /* 0x000f28000c1e1b00 */
[----:B------:R-:W5:Y:S01]  /*00e0*/  LDG.E.64 R10, desc[UR4][R2.64+0x8] ;  /* 0x00000804020a7981 */ /* 0x000f62000c1e1b00 */
[----:B--2---:R-:W-:Y:S01]  /*00f0*/  IMAD.WIDE R6, R0, 0x8, R6 ;  /* 0x0000000800067825 */ /* 0x004fe200078e0206 */
[----:B---3--:R-:W-:-:S03]  /*0100*/  SHF.R.U32.HI R8, RZ, 0x2, R5 ;  /* 0x00000002ff087819 */ /* 0x008fc60000011605 */
[----:B------:R-:W-:Y:S01]  /*0110*/  VIADD R14, R4, 0x587c5 ;  /* 0x000587c5040e7836 */ /* 0x000fe20000000000 */
[----:B------:R-:W-:Y:S01]  /*0120*/  LOP3.LUT R8, R8, R5, RZ, 0x3c, !PT ;  /* 0x0000000508087212 */ /* 0x000fe200078e3cff */
[----:B----4-:R-:W-:Y:S01]  /*0130*/  IMAD.MOV.U32 R18, RZ, RZ, R13 ;  /* 0x000000ffff127224 */ /* 0x010fe200078e000d */
[----:B------:R-:W-:Y:S02]  /*0140*/  SHF.L.U32 R5, R13, 0x4, RZ ;  /* 0x000000040d057819 */ /* 0x000fe400000006ff */
[C---:B------:R-:W-:Y:S01]  /*0150*/  SHF.L.U32 R9, R8.reuse, 0x1, RZ ;  /* 0x0000000108097819 */ /* 0x040fe200000006ff */
[----:B-----5:R-:W-:Y:S01]  /*0160*/  IMAD.MOV.U32 R15, RZ, RZ, R10 ;  /* 0x000000ffff0f7224 */ /* 0x020fe200078e000a */
[----:B------:R-:W-:Y:S02]  /*0170*/  MOV R17, R12 ;  /* 0x0000000c00117202 */ /* 0x000fe40000000f00 */
[----:B------:R-:W-:Y:S02]  /*0180*/  LOP3.LUT R8, R8, R9, R5, 0x96, !PT ;  /* 0x0000000908087212 */ /* 0x000fe400078e9605 */
[----:B------:R-:W-:Y:S01]  /*0190*/  MOV R16, R11 ;  /* 0x0000000b00107202 */ /* 0x000fe20000000f00 */
[----:B------:R0:W-:Y:S01]  /*01a0*/  STG.E.64 desc[UR4][R2.64], R14 ;  /* 0x0000000e02007986 */ /* 0x0001e2000c101b04 */
[----:B------:R-:W-:-:S03]  /*01b0*/  LOP3.LUT R19, R8, R13, RZ, 0x3c, !PT ;  /* 0x0000000d08137212 */ /* 0x000fc600078e3cff */
[----:B------:R0:W-:Y:S04]  /*01c0*/  STG.E.64 desc[UR4][R2.64+0x8], R16 ;  /* 0x0000081002007986 */ /* 0x0001e8000c101b04 */
[----:B------:R0:W-:Y:S04]  /*01d0*/  STG.E.64 desc[UR4][R2.64+0x10], R18 ;  /* 0x0000101202007986 */ /* 0x0001e8000c101b04 */
[----:B------:R-:W2:Y:S01]  /*01e0*/  LDG.E.64 R6, desc[UR4][R6.64] ;  /* 0x0000000406067981 */ /* 0x000ea2000c1e1b00 */
[----:B------:R-:W-:Y:S01]  /*01f0*/  IADD3 R4, PT, PT, R19, R14, RZ ;  /* 0x0000000e13047210 */ /* 0x000fe20007ffe0ff */
[----:B------:R-:W-:-:S03]  /*0200*/  IMAD.MOV.U32 R5, RZ, RZ, 0x2f800000 ;  /* 0x2f800000ff057424 */ /* 0x000fc600078e00ff */
[----:B------:R-:W-:-:S05]  /*0210*/  I2FP.F32.U32 R4, R4 ;  /* 0x0000000400047245 */ /* 0x000fca0000201000 */
[----:B------:R-:W-:-:S04]  /*0220*/  FFMA R8, R4, R5, 1.1641532182693481445e-10 ;  /* 0x2f00000004087423 */ /* 0x000fc80000000005 */
[----:B------:R-:W2:Y:S02]  /*0230*/  F2F.F64.F32 R4, R8 ;  /* 0x0000000800047310 */ /* 0x000ea40000201800 */
[----:B--2---:R-:W-:-:S14]  /*0240*/  DSETP.GT.AND P0, PT, R6, R4, PT ;  /* 0x000000040600722a */ /* 0x004fdc0003f04000 */
[----:B------:R-:W1:Y:S01]  /*0250*/  @P0 LDC.64 R4, c[0x0][0x390] ;  /* 0x0000e400ff040b82 */ /* 0x000e620000000a00 */
[----:B------:R-:W2:Y:S01]  /*0260*/  @P0 F2I.F64 R9, R6 ;  /* 0x0000000600090311 */ /* 0x000ea20000301100 */
[----:B-1----:R-:W-:-:S05]  /*0270*/  @P0 IMAD.WIDE R4, R0, 0x4, R4 ;  /* 0x0000000400040825 */ /* 0x002fca00078e0204 */
[----:B--2---:R0:W-:Y:S01]  /*0280*/  @P0 STG.E desc[UR4][R4.64], R9 ;  /* 0x0000000904000986 */ /* 0x0041e2000c101904 */
[----:B------:R-:W-:Y:S05]  /*0290*/  @P0 EXIT ;  /* 0x000000000000094d */ /* 0x000fea0003800000 */
[----:B0-----:R-:W0:Y:S08]  /*02a0*/  LDC.64 R2, c[0x0][0x388] ;  /* 0x0000e200ff027b82 */ /* 0x001e300000000a00 */
[----:B------:R-:W1:Y:S01]  /*02b0*/  LDC.64 R4, c[0x0][0x390] ;  /* 0x0000e400ff047b82 */ /* 0x000e620000000a00 */
[----:B0-----:R-:W-:-:S06]  /*02c0*/  IMAD.WIDE R2, R0, 0x8, R2 ;  /* 0x0000000800027825 */ /* 0x001fcc00078e0202 */
[----:B------:R-:W2:Y:S01]  /*02d0*/  LDG.E.64 R2, desc[UR4][R2.64] ;  /* 0x0000000402027981 */ /* 0x000ea2000c1e1b00 */
[----:B-1----:R-:W-:Y:S01]  /*02e0*/  IMAD.WIDE R4, R0, 0x4, R4 ;  /* 0x0000000400047825 */ /* 0x002fe200078e0204 */
[----:B--2---:R-:W0:Y:S04]  /*02f0*/  F2I.F64 R7, R2 ;  /* 0x0000000200077311 */ /* 0x004e280000301100 */
[----:B0-----:R-:W-:Y:S01]  /*0300*/  STG.E desc[UR4][R4.64], R7 ;  /* 0x0000000704007986 */ /* 0x001fe2000c101904 */
[----:B------:R-:W-:Y:S05]  /*0310*/  EXIT ;  /* 0x000000000000794d */ /* 0x000fea0003800000 */
.L_x_0:
[----:B------:R-:W-:-:S00]  /*0320*/  BRA `(.L_x_0) ;  /* 0xfffffffc00fc7947 */ /* 0x000fc0000383ffff */
[----:B------:R-:W-:-:S00]  /*0330*/  NOP ;  /* 0x0000000000007918 */ /* 0x000fc00000000000 */
        /* <DEDUP_REMOVED lines=12> */
.L_x_15:


//--------------------- .text._Z14phase_two_bulkPdS_S_P17curandStateXORWOWi --------------------------
	.section	.text._Z14phase_two_bulkPdS_S_P17curandStateXORWOWi,"ax",@progbits
	.align	128
        .global         _Z14phase_two_bulkPdS_S_P17curandStateXORWOWi
        .type           _Z14phase_two_bulkPdS_S_P17curandStateXORWOWi,@function
        .size           _Z14phase_two_bulkPdS_S_P17curandStateXORWOWi,(.L_x_16 - _Z14phase_two_bulkPdS_S_P17curandStateXORWOWi)
        .other          _Z14phase_two_bulkPdS_S_P17curandStateXORWOWi,@"STO_CUDA_ENTRY STV_DEFAULT"
_Z14phase_two_bulkPdS_S_P17curandStateXORWOWi:
.text._Z14phase_two_bulkPdS_S_P17curandStateXORWOWi:
        /* <DEDUP_REMOVED lines=10> */
[----:B------:R-:W2:Y:S08]  /*00a0*/  LDC.64 R10, c[0x0][0x380] ;  /* 0x0000e000ff0a7b82 */ /* 0x000eb00000000a00 */
[----:B------:R-:W3:Y:S01]  /*00b0*/  LDC.64 R6, c[0x0][0x388] ;  /* 0x0000e200ff067b82 */ /* 0x000ee20000000a00 */
[----:B0-----:R-:W-:-:S05]  /*00c0*/  IMAD.WIDE R2, R0, 0x30, R2 ;  /* 0x0000003000027825 */ /* 0x001fca00078e0202 */
[----:B-1----:R-:W4:Y:S04]  /*00d0*/  LDG.E.64 R12, desc[UR4][R2.64] ;  /* 0x00000004020c7981 */ /* 0x002f28000c1e1b00 */
[----:B------:R-:W5:Y:S04]  /*00e0*/  LDG.E.64 R4, desc[UR4][R2.64+0x10] ;  /* 0x0000100402047981 */ /* 0x000f68000c1e1b00 */
[----:B------:R-:W3:Y:S01]  /*00f0*/  LDG.E.64 R8, desc[UR4][R2.64+0x8] ;  /* 0x0000080402087981 */ /* 0x000ee2000c1e1b00 */
[----:B--2---:R-:W-:Y:S01]  /*0100*/  IMAD.WIDE R10, R0, 0x8, R10 ;  /* 0x00000008000a7825 */ /* 0x004fe200078e020a */
[----:B----4-:R-:W-:-:S03]  /*0110*/  SHF.R.U32.HI R14, RZ, 0x2, R13 ;  /* 0x00000002ff0e7819 */ /* 0x010fc6000001160d */
[----:B------:R-:W-:Y:S01]  /*0120*/  VIADD R16, R12, 0x587c5 ;  /* 0x000587c50c107836 */ /* 0x000fe20000000000 */
[----:B------:R-:W-:Y:S01]  /*0130*/  LOP3.LUT R14, R14, R13, RZ, 0x3c, !PT ;  /* 0x0000000d0e0e7212 */ /* 0x000fe200078e3cff */
[----:B-----5:R-:W-:Y:S01]  /*0140*/  IMAD.MOV.U32 R12, RZ, RZ, R5 ;  /* 0x000000ffff0c7224 */ /* 0x020fe200078e0005 */
[----:B------:R-:W-:Y:S02]  /*0150*/  SHF.L.U32 R13, R5, 0x4, RZ ;  /* 0x00000004050d7819 */ /* 0x000fe400000006ff */
[----:B------:R-:W-:Y:S01]  /*0160*/  SHF.L.U32 R15, R14, 0x1, RZ ;  /* 0x000000010e0f7819 */ /* 0x000fe200000006ff */
[----:B---3--:R-:W-:Y:S01]  /*0170*/  IMAD.MOV.U32 R17, RZ, RZ, R8 ;  /* 0x000000ffff117224 */ /* 0x008fe200078e0008 */
[----:B------:R-:W-:Y:S01]  /*0180*/  MOV R18, R9 ;  /* 0x0000000900127202 */ /* 0x000fe20000000f00 */
[----:B------:R-:W-:Y:S01]  /*0190*/  IMAD.WIDE R8, R0, 0x8, R6 ;  /* 0x0000000800087825 */ /* 0x000fe200078e0206 */
[----:B------:R-:W-:Y:S02]  /*01a0*/  LOP3.LUT R14, R14, R15, R13, 0x96, !PT ;  /* 0x0000000f0e0e7212 */ /* 0x000fe400078e960d */
[----:B------:R-:W-:-:S02]  /*01b0*/  MOV R19, R4 ;  /* 0x0000000400137202 */ /* 0x000fc40000000f00 */
[----:B------:R-:W-:Y:S02]  /*01c0*/  LOP3.LUT R13, R14, R5, RZ, 0x3c, !PT ;  /* 0x000000050e0d7212 */ /* 0x000fe400078e3cff */
[----:B------:R0:W2:Y:S04]  /*01d0*/  LDG.E.64 R4, desc[UR4][R10.64] ;  /* 0x000000040a047981 */ /* 0x0000a8000c1e1b00 */
[----:B------:R1:W-:Y:S04]  /*01e0*/  STG.E.64 desc[UR4][R2.64+0x10], R12 ;  /* 0x0000100c02007986 */ /* 0x0003e8000c101b04 */
[----:B------:R-:W-:Y:S04]  /*01f0*/  STG.E.64 desc[UR4][R2.64+0x8], R18 ;  /* 0x0000081202007986 */ /* 0x000fe8000c101b04 */
[----:B------:R3:W-:Y:S04]  /*0200*/  STG.E.64 desc[UR4][R2.64], R16 ;  /* 0x0000001002007986 */ /* 0x0007e8000c101b04 */
[----:B------:R-:W4:Y:S01]  /*0210*/  LDG.E.64 R8, desc[UR4][R8.64] ;  /* 0x0000000408087981 */ /* 0x000f22000c1e1b00 */
[----:B------:R-:W-:Y:S01]  /*0220*/  IADD3 R6, PT, PT, R13, R16, RZ ;  /* 0x000000100d067210 */ /* 0x000fe20007ffe0ff */
[----:B------:R-:W-:Y:S01]  /*0230*/  IMAD.MOV.U32 R7, RZ, RZ, 0x2f800000 ;  /* 0x2f800000ff077424 */ /* 0x000fe200078e00ff */
[----:B-1----:R-:W3:Y:S02]  /*0240*/  LDC.64 R12, c[0x0][0x390] ;  /* 0x0000e400ff0c7b82 */ /* 0x002ee40000000a00 */
[----:B------:R-:W-:-:S05]  /*0250*/  I2FP.F32.U32 R6, R6 ;  /* 0x0000000600067245 */ /* 0x000fca0000201000 */
[----:B------:R-:W-:-:S04]  /*0260*/  FFMA R14, R6, R7, 1.1641532182693481445e-10 ;  /* 0x2f000000060e7423 */ /* 0x000fc80000000007 */
[----:B------:R-:W4:Y:S01]  /*0270*/  F2F.F64.F32 R6, R14 ;  /* 0x0000000e00067310 */ /* 0x000f220000201800 */
[----:B---3--:R-:W-:Y:S01]  /*0280*/  IMAD.WIDE R2, R0, 0x8, R12 ;  /* 0x0000000800027825 */ /* 0x008fe200078e020c */
[----:B----4-:R-:W-:-:S10]  /*0290*/  DMUL R6, R6, R8 ;  /* 0x0000000806067228 */ /* 0x010fd40000000000 */
[----:B------:R-:W0:Y:S08]  /*02a0*/  F2I.F64.FLOOR R6, R6 ;  /* 0x0000000600067311 */ /* 0x000e300000305100 */
[----:B0-----:R-:W2:Y:S02]  /*02b0*/  I2F.F64 R10, R6 ;  /* 0x00000006000a7312 */ /* 0x001ea40000201c00 */
[----:B--2---:R-:W-:-:S07]  /*02c0*/  DADD R4, R4, R10 ;  /* 0x0000000004047229 */ /* 0x004fce000000000a */
[----:B------:R-:W-:Y:S01]  /*02d0*/  STG.E.64 desc[UR4][R2.64], R4 ;  /* 0x0000000402007986 */ /* 0x000fe2000c101b04 */
[----:B------:R-:W-:Y:S05]  /*02e0*/  EXIT ;  /* 0x000000000000794d */ /* 0x000fea0003800000 */
.L_x_1:
        /* <DEDUP_REMOVED lines=9> */
.L_x_16:


//--------------------- .text._Z14phase_two_fillPdS_S_P17curandStateXORWOWi --------------------------
	.section	.text._Z14phase_two_fillPdS_S_P17curandStateXORWOWi,"ax",@progbits
	.align	128
        .global         _Z14phase_two_fillPdS_S_P17curandStateXORWOWi
        .type           _Z14phase_two_fillPdS_S_P17curandStateXORWOWi,@function
        .size           _Z14phase_two_fillPdS_S_P17curandStateXORWOWi,(.L_x_17 - _Z14phase_two_fillPdS_S_P17curandStateXORWOWi)
        .other          _Z14phase_two_fillPdS_S_P17curandStateXORWOWi,@"STO_CUDA_ENTRY STV_DEFAULT"
_Z14phase_two_fillPdS_S_P17curandStateXORWOWi:
.text._Z14phase_two_fillPdS_S_P17curandStateXORWOWi:
        /* <DEDUP_REMOVED lines=47> */
.L_x_2:
        /* <DEDUP_REMOVED lines=9> */
.L_x_17:


//--------------------- .text._Z11phase_one_jPiS_PdS0_S0_S_P17curandStateXORWOWi --------------------------
	.section	.text._Z11phase_one_jPiS_PdS0_S0_S_P17curandStateXORWOWi,"ax",@progbits
	.align	128
        .global         _Z11phase_one_jPiS_PdS0_S0_S_P17curandStateXORWOWi
        .type           _Z11phase_one_jPiS_PdS0_S0_S_P17curandStateXORWOWi,@function
        .size           _Z11phase_one_jPiS_PdS0_S0_S_P17curandStateXORWOWi,(.L_x_18 - _Z11phase_one_jPiS_PdS0_S0_S_P17curandStateXORWOWi)
        .other          _Z11phase_one_jPiS_PdS0_S0_S_P17curandStateXORWOWi,@"STO_CUDA_ENTRY STV_DEFAULT"
_Z11phase_one_jPiS_PdS0_S0_S_P17curandStateXORWOWi:
.text._Z11phase_one_jPiS_PdS0_S0_S_P17curandStateXORWOWi:
        /* <DEDUP_REMOVED lines=21> */
[----:B------:R-:W-:Y:S01]  /*0150*/  SHF.L.U32 R9, R8, 0x1, RZ ;  /* 0x0000000108097819 */ /* 0x000fe200000006ff */
[----:B-----5:R-:W-:-:S03]  /*0160*/  IMAD.MOV.U32 R15, RZ, RZ, R10 ;  /* 0x000000ffff0f7224 */ /* 0x020fc600078e000a */
[----:B------:R-:W-:Y:S02]  /*0170*/  LOP3.LUT R8, R8, R9, R5, 0x96, !PT ;  /* 0x0000000908087212 */ /* 0x000fe400078e9605 */
[----:B------:R-:W-:Y:S01]  /*0180*/  MOV R9, R12 ;  /* 0x0000000c00097202 */ /* 0x000fe20000000f00 */
[----:B------:R-:W-:Y:S01]  /*0190*/  STG.E.64 desc[UR4][R2.64], R14 ;  /* 0x0000000e02007986 */ /* 0x000fe2000c101b04 */
[----:B------:R-:W-:Y:S02]  /*01a0*/  LOP3.LUT R17, R8, R13, RZ, 0x3c, !PT ;  /* 0x0000000d08117212 */ /* 0x000fe400078e3cff */
[----:B------:R-:W-:Y:S02]  /*01b0*/  MOV R8, R11 ;  /* 0x0000000b00087202 */ /* 0x000fe40000000f00 */
[----:B------:R-:W0:Y:S01]  /*01c0*/  LDC.64 R10, c[0x0][0x3a8] ;  /* 0x0000ea00ff0a7b82 */ /* 0x000e220000000a00 */
[----:B------:R-:W-:Y:S04]  /*01d0*/  STG.E.64 desc[UR4][R2.64+0x10], R16 ;  /* 0x0000101002007986 */ /* 0x000fe8000c101b04 */
[----:B------:R1:W-:Y:S04]  /*01e0*/  STG.E.64 desc[UR4][R2.64+0x8], R8 ;  /* 0x0000080802007986 */ /* 0x0003e8000c101b04 */
[----:B------:R-:W1:Y:S01]  /*01f0*/  LDG.E.64 R6, desc[UR4][R6.64] ;  /* 0x0000000406067981 */ /* 0x000e62000c1e1b00 */
[----:B0-----:R-:W-:-:S06]  /*0200*/  IMAD.WIDE R10, R0, 0x4, R10 ;  /* 0x00000004000a7825 */ /* 0x001fcc00078e020a */
[----:B------:R-:W2:Y:S01]  /*0210*/  LDG.E R11, desc[UR4][R10.64] ;  /* 0x000000040a0b7981 */ /* 0x000ea2000c1e1900 */
[----:B------:R-:W-:Y:S01]  /*0220*/  IADD3 R4, PT, PT, R17, R14, RZ ;  /* 0x0000000e11047210 */ /* 0x000fe20007ffe0ff */
[----:B------:R-:W-:-:S03]  /*0230*/  IMAD.MOV.U32 R5, RZ, RZ, 0x2f800000 ;  /* 0x2f800000ff057424 */ /* 0x000fc600078e00ff */
[----:B------:R-:W-:-:S05]  /*0240*/  I2FP.F32.U32 R4, R4 ;  /* 0x0000000400047245 */ /* 0x000fca0000201000 */
[----:B------:R-:W-:-:S04]  /*0250*/  FFMA R12, R4, R5, 1.1641532182693481445e-10 ;  /* 0x2f000000040c7423 */ /* 0x000fc80000000005 */
[----:B------:R-:W0:Y:S01]  /*0260*/  F2F.F64.F32 R4, R12 ;  /* 0x0000000c00047310 */ /* 0x000e220000201800 */
[----:B-1----:R-:W-:Y:S01]  /*0270*/  DADD R8, R6, -1 ;  /* 0xbff0000006087429 */ /* 0x002fe20000000000 */
[----:B------:R-:W1:Y:S07]  /*0280*/  LDC.64 R6, c[0x0][0x388] ;  /* 0x0000e200ff067b82 */ /* 0x000e6e0000000a00 */
[----:B0-----:R-:W-:Y:S02]  /*0290*/  DMUL R4, R4, R8 ;  /* 0x0000000804047228 */ /* 0x001fe40000000000 */
[----:B------:R-:W0:Y:S08]  /*02a0*/  LDC.64 R8, c[0x0][0x380] ;  /* 0x0000e000ff087b82 */ /* 0x000e300000000a00 */
[----:B------:R-:W2:Y:S01]  /*02b0*/  F2I.F64.FLOOR R4, R4 ;  /* 0x0000000400047311 */ /* 0x000ea20000305100 */
[----:B-1----:R-:W-:Y:S01]  /*02c0*/  IMAD.WIDE R6, R0, 0x4, R6 ;  /* 0x0000000400067825 */ /* 0x002fe200078e0206 */
[----:B--2---:R-:W-:-:S03]  /*02d0*/  IADD3 R2, PT, PT, R4, R11, RZ ;  /* 0x0000000b04027210 */ /* 0x004fc60007ffe0ff */
[----:B0-----:R-:W-:-:S03]  /*02e0*/  IMAD.WIDE R8, R0, 0x4, R8 ;  /* 0x0000000400087825 */ /* 0x001fc600078e0208 */
[----:B------:R-:W0:Y:S08]  /*02f0*/  I2F.F64 R2, R2 ;  /* 0x0000000200027312 */ /* 0x000e300000201c00 */
[----:B0-----:R-:W0:Y:S02]  /*0300*/  F2I.F64 R3, R2 ;  /* 0x0000000200037311 */ /* 0x001e240000301100 */
[----:B0-----:R0:W-:Y:S04]  /*0310*/  STG.E desc[UR4][R6.64], R3 ;  /* 0x0000000306007986 */ /* 0x0011e8000c101904 */
[----:B------:R-:W2:Y:S02]  /*0320*/  LDG.E R8, desc[UR4][R8.64] ;  /* 0x0000000408087981 */ /* 0x000ea4000c1e1900 */
[----:B--2---:R-:W-:-:S13]  /*0330*/  ISETP.GE.AND P0, PT, R3, R8, PT ;  /* 0x000000080300720c */ /* 0x004fda0003f06270 */
[----:B0-----:R-:W-:Y:S05]  /*0340*/  @!P0 EXIT ;  /* 0x000000000000894d */ /* 0x001fea0003800000 */
[----:B------:R-:W-:-:S05]  /*0350*/  VIADD R3, R3, 0x1 ;  /* 0x0000000103037836 */ /* 0x000fca0000000000 */
[----:B------:R-:W-:Y:S01]  /*0360*/  STG.E desc[UR4][R6.64], R3 ;  /* 0x0000000306007986 */ /* 0x000fe2000c101904 */
[----:B------:R-:W-:Y:S05]  /*0370*/  EXIT ;  /* 0x000000000000794d */ /* 0x000fea0003800000 */
.L_x_3:
        /* <DEDUP_REMOVED lines=16> */
.L_x_18:


//--------------------- .text._Z11phase_one_iPiPdS0_S0_S_P17curandStateXORWOWi --------------------------
	.section	.text._Z11phase_one_iPiPdS0_S0_S_P17curandStateXORWOWi,"ax",@progbits
	.align	128
        .global         _Z11phase_one_iPiPdS0_S0_S_P17curandStateXORWOWi
        .type           _Z11phase_one_iPiPdS0_S0_S_P17curandStateXORWOWi,@function
        .size           _Z11phase_one_iPiPdS0_S0_S_P17curandStateXORWOWi,(.L_x_19 - _Z11phase_one_iPiPdS0_S0_S_P17curandStateXORWOWi)
        .other          _Z11phase_one_iPiPdS0_S0_S_P17curandStateXORWOWi,@"STO_CUDA_ENTRY STV_DEFAULT"
_Z11phase_one_iPiPdS0_S0_S_P17curandStateXORWOWi:
.text._Z11phase_one_iPiPdS0_S0_S_P17curandStateXORWOWi:
        /* <DEDUP_REMOVED lines=16> */
[----:B---3--:R-:W-:-:S02]  /*0100*/  SHF.R.U32.HI R10, RZ, 0x2, R13 ;  /* 0x00000002ff0a7819 */ /* 0x008fc4000001160d */
[----:B------:R-:W-:Y:S02]  /*0110*/  IADD3 R12, PT, PT, R12, 0x587c5, RZ ;  /* 0x000587c50c0c7810 */ /* 0x000fe40007ffe0ff */
[----:B------:R-:W-:Y:S01]  /*0120*/  LOP3.LUT R10, R10, R13, RZ, 0x3c, !PT ;  /* 0x0000000d0a0a7212 */ /* 0x000fe200078e3cff */
[----:B----4-:R-:W-:Y:S01]  /*0130*/  IMAD.SHL.U32 R11, R5, 0x10, RZ ;  /* 0x00000010050b7824 */ /* 0x010fe200078e00ff */
[----:B------:R-:W-:Y:S01]  /*0140*/  MOV R16, R5 ;  /* 0x0000000500107202 */ /* 0x000fe20000000f00 */
[----:B------:R-:W-:Y:S02]  /*0150*/  IMAD.MOV.U32 R15, RZ, RZ, R4 ;  /* 0x000000ffff0f7224 */ /* 0x000fe400078e0004 */
[----:B------:R-:W-:-:S05]  /*0160*/  IMAD.SHL.U32 R13, R10, 0x2, RZ ;  /* 0x000000020a0d7824 */ /* 0x000fca00078e00ff */
[----:B------:R-:W-:Y:S02]  /*0170*/  LOP3.LUT R14, R10, R13, R11, 0x96, !PT ;  /* 0x0000000d0a0e7212 */ /* 0x000fe400078e960b */
[----:B-----5:R-:W-:Y:S01]  /*0180*/  MOV R13, R8 ;  /* 0x00000008000d7202 */ /* 0x020fe20000000f00 */
[----:B------:R-:W0:Y:S01]  /*0190*/  LDC.64 R10, c[0x0][0x3a0] ;  /* 0x0000e800ff0a7b82 */ /* 0x000e220000000a00 */
[----:B------:R-:W-:Y:S01]  /*01a0*/  LOP3.LUT R17, R14, R5, RZ, 0x3c, !PT ;  /* 0x000000050e117212 */ /* 0x000fe200078e3cff */
[----:B------:R-:W-:Y:S02]  /*01b0*/  IMAD.MOV.U32 R14, RZ, RZ, R9 ;  /* 0x000000ffff0e7224 */ /* 0x000fe400078e0009 */
[----:B------:R-:W-:Y:S04]  /*01c0*/  STG.E.64 desc[UR4][R2.64], R12 ;  /* 0x0000000c02007986 */ /* 0x000fe8000c101b04 */
[----:B------:R-:W-:Y:S04]  /*01d0*/  STG.E.64 desc[UR4][R2.64+0x10], R16 ;  /* 0x0000101002007986 */ /* 0x000fe8000c101b04 */
[----:B------:R1:W-:Y:S04]  /*01e0*/  STG.E.64 desc[UR4][R2.64+0x8], R14 ;  /* 0x0000080e02007986 */ /* 0x0003e8000c101b04 */
[----:B------:R-:W2:Y:S01]  /*01f0*/  LDG.E.64 R6, desc[UR4][R6.64] ;  /* 0x0000000406067981 */ /* 0x000ea2000c1e1b00 */
[----:B0-----:R-:W-:-:S06]  /*0200*/  IMAD.WIDE R8, R0, 0x4, R10 ;  /* 0x0000000400087825 */ /* 0x001fcc00078e020a */
[----:B------:R-:W1:Y:S01]  /*0210*/  LDG.E R9, desc[UR4][R8.64] ;  /* 0x0000000408097981 */ /* 0x000e62000c1e1900 */
[----:B------:R-:W-:Y:S02]  /*0220*/  IMAD.IADD R4, R17, 0x1, R12 ;  /* 0x0000000111047824 */ /* 0x000fe400078e020c */
[----:B------:R-:W-:-:S03]  /*0230*/  HFMA2 R5, -RZ, RZ, 0.1171875, 0 ;  /* 0x2f800000ff057431 */ /* 0x000fc600000001ff */
[----:B------:R-:W-:-:S05]  /*0240*/  I2FP.F32.U32 R4, R4 ;  /* 0x0000000400047245 */ /* 0x000fca0000201000 */
[----:B------:R-:W-:-:S04]  /*0250*/  FFMA R10, R4, R5, 1.1641532182693481445e-10 ;  /* 0x2f000000040a7423 */ /* 0x000fc80000000005 */
[----:B------:R-:W2:Y:S02]  /*0260*/  F2F.F64.F32 R4, R10 ;  /* 0x0000000a00047310 */ /* 0x000ea40000201800 */
[----:B--2---:R-:W-:Y:S01]  /*0270*/  DMUL R4, R4, R6 ;  /* 0x0000000604047228 */ /* 0x004fe20000000000 */
[----:B------:R-:W0:Y:S09]  /*0280*/  LDC.64 R6, c[0x0][0x380] ;  /* 0x0000e000ff067b82 */ /* 0x000e320000000a00 */
[----:B------:R-:W1:Y:S02]  /*0290*/  F2I.F64.FLOOR R4, R4 ;  /* 0x0000000400047311 */ /* 0x000e640000305100 */
[----:B-1----:R-:W-:Y:S01]  /*02a0*/  IADD3 R2, PT, PT, R4, R9, RZ ;  /* 0x0000000904027210 */ /* 0x002fe20007ffe0ff */
[----:B0-----:R-:W-:-:S05]  /*02b0*/  IMAD.WIDE R6, R0, 0x4, R6 ;  /* 0x0000000400067825 */ /* 0x001fca00078e0206 */
[----:B------:R-:W0:Y:S08]  /*02c0*/  I2F.F64 R2, R2 ;  /* 0x0000000200027312 */ /* 0x000e300000201c00 */
[----:B0-----:R-:W0:Y:S02]  /*02d0*/  F2I.F64 R3, R2 ;  /* 0x0000000200037311 */ /* 0x001e240000301100 */
[----:B0-----:R-:W-:Y:S01]  /*02e0*/  STG.E desc[UR4][R6.64], R3 ;  /* 0x0000000306007986 */ /* 0x001fe2000c101904 */
[----:B------:R-:W-:Y:S05]  /*02f0*/  EXIT ;  /* 0x000000000000794d */ /* 0x000fea0003800000 */
.L_x_4:
        /* <DEDUP_REMOVED lines=16> */
.L_x_19:


//--------------------- .text._Z15phase_one_shiftPdS_S_PiP17curandStateXORWOWi --------------------------
	.section	.text._Z15phase_one_shiftPdS_S_PiP17curandStateXORWOWi,"ax",@progbits
	.align	128
        .global         _Z15phase_one_shiftPdS_S_PiP17curandStateXORWOWi
        .type           _Z15phase_one_shiftPdS_S_PiP17curandStateXORWOWi,@function
        .size           _Z15phase_one_shiftPdS_S_PiP17curandStateXORWOWi,(.L_x_20 - _Z15phase_one_shiftPdS_S_PiP17curandStateXORWOWi)
        .other          _Z15phase_one_shiftPdS_S_PiP17curandStateXORWOWi,@"STO_CUDA_ENTRY STV_DEFAULT"
_Z15phase_one_shiftPdS_S_PiP17curandStateXORWOWi:
.text._Z15phase_one_shiftPdS_S_PiP17curandStateXORWOWi:
        /* <DEDUP_REMOVED lines=15> */
[----:B------:R-:W5:Y:S01]  /*00f0*/  LDG.E.64 R8, desc[UR4][R2.64+0x8] ;  /* 0x0000080402087981 */ /* 0x000f62000c1e1b00 */
[----:B--2---:R-:W-:-:S04]  /*0100*/  IMAD.WIDE R14, R0, 0x8, R14 ;  /* 0x00000008000e7825 */ /* 0x004fc800078e020e */
[C---:B---3--:R-:W-:Y:S02]  /*0110*/  IMAD.WIDE R16, R0.reuse, 0x8, R6 ;  /* 0x0000000800107825 */ /* 0x048fe400078e0206 */
[----:B------:R-:W0:Y:S02]  /*0120*/  LDC.64 R6, c[0x0][0x390] ;  /* 0x0000e400ff067b82 */ /* 0x000e240000000a00 */
[----:B0-----:R-:W-:Y:S01]  /*0130*/  IMAD.WIDE R6, R0, 0x8, R6 ;  /* 0x0000000800067825 */ /* 0x001fe200078e0206 */
[----:B----4-:R-:W-:-:S03]  /*0140*/  SHF.R.U32.HI R12, RZ, 0x2, R11 ;  /* 0x00000002ff0c7819 */ /* 0x010fc6000001160b */
[----:B------:R-:W-:Y:S01]  /*0150*/  VIADD R10, R10, 0x587c5 ;  /* 0x000587c50a0a7836 */ /* 0x000fe20000000000 */
[----:B------:R-:W-:Y:S02]  /*0160*/  LOP3.LUT R12, R12, R11, RZ, 0x3c, !PT ;  /* 0x0000000b0c0c7212 */ /* 0x000fe400078e3cff */
[----:B-----5:R-:W-:Y:S02]  /*0170*/  SHF.L.U32 R11, R5, 0x4, RZ ;  /* 0x00000004050b7819 */ /* 0x020fe400000006ff */
[C---:B------:R-:W-:Y:S02]  /*0180*/  SHF.L.U32 R13, R12.reuse, 0x1, RZ ;  /* 0x000000010c0d7819 */ /* 0x040fe400000006ff */
[----:B------:R-:W-:Y:S02]  /*0190*/  MOV R19, R4 ;  /* 0x0000000400137202 */ /* 0x000fe40000000f00 */
[----:B------:R-:W-:Y:S01]  /*01a0*/  LOP3.LUT R12, R12, R13, R11, 0x96, !PT ;  /* 0x0000000d0c0c7212 */ /* 0x000fe200078e960b */
[----:B------:R-:W-:Y:S01]  /*01b0*/  IMAD.MOV.U32 R11, RZ, RZ, R8 ;  /* 0x000000ffff0b7224 */ /* 0x000fe200078e0008 */
[----:B------:R-:W-:-:S02]  /*01c0*/  MOV R18, R9 ;  /* 0x0000000900127202 */ /* 0x000fc40000000f00 */
[----:B------:R-:W-:Y:S01]  /*01d0*/  LOP3.LUT R13, R12, R5, RZ, 0x3c, !PT ;  /* 0x000000050c0d7212 */ /* 0x000fe200078e3cff */
[----:B------:R-:W-:Y:S02]  /*01e0*/  IMAD.MOV.U32 R12, RZ, RZ, R5 ;  /* 0x000000ffff0c7224 */ /* 0x000fe400078e0005 */
[----:B------:R0:W2:Y:S04]  /*01f0*/  LDG.E.64 R4, desc[UR4][R14.64] ;  /* 0x000000040e047981 */ /* 0x0000a8000c1e1b00 */
[----:B------:R-:W-:Y:S04]  /*0200*/  STG.E.64 desc[UR4][R2.64+0x10], R12 ;  /* 0x0000100c02007986 */ /* 0x000fe8000c101b04 */
[----:B------:R-:W-:Y:S04]  /*0210*/  STG.E.64 desc[UR4][R2.64+0x8], R18 ;  /* 0x0000081202007986 */ /* 0x000fe8000c101b04 */
[----:B------:R1:W-:Y:S04]  /*0220*/  STG.E.64 desc[UR4][R2.64], R10 ;  /* 0x0000000a02007986 */ /* 0x0003e8000c101b04 */
[----:B------:R-:W3:Y:S04]  /*0230*/  LDG.E.64 R16, desc[UR4][R16.64] ;  /* 0x0000000410107981 */ /* 0x000ee8000c1e1b00 */
[----:B------:R-:W2:Y:S01]  /*0240*/  LDG.E.64 R6, desc[UR4][R6.64] ;  /* 0x0000000406067981 */ /* 0x000ea2000c1e1b00 */
[----:B------:R-:W-:Y:S01]  /*0250*/  IADD3 R8, PT, PT, R13, R10, RZ ;  /* 0x0000000a0d087210 */ /* 0x000fe20007ffe0ff */
[----:B------:R-:W-:-:S03]  /*0260*/  IMAD.MOV.U32 R9, RZ, RZ, 0x2f800000 ;  /* 0x2f800000ff097424 */ /* 0x000fc600078e00ff */
[----:B------:R-:W-:Y:S01]  /*0270*/  I2FP.F32.U32 R8, R8 ;  /* 0x0000000800087245 */ /* 0x000fe20000201000 */
[----:B-1----:R-:W1:Y:S04]  /*0280*/  LDC.64 R10, c[0x0][0x398] ;  /* 0x0000e600ff0a7b82 */ /* 0x002e680000000a00 */
[----:B0-----:R-:W-:-:S04]  /*0290*/  FFMA R14, R8, R9, 1.1641532182693481445e-10 ;  /* 0x2f000000080e7423 */ /* 0x001fc80000000009 */
[----:B------:R-:W3:Y:S02]  /*02a0*/  F2F.F64.F32 R8, R14 ;  /* 0x0000000e00087310 */ /* 0x000ee40000201800 */
[----:B---3--:R-:W-:-:S10]  /*02b0*/  DMUL R8, R8, R16 ;  /* 0x0000001008087228 */ /* 0x008fd40000000000 */
[----:B------:R-:W0:Y:S08]  /*02c0*/  F2I.F64.FLOOR R8, R8 ;  /* 0x0000000800087311 */ /* 0x000e300000305100 */
[----:B0-----:R-:W2:Y:S02]  /*02d0*/  I2F.F64 R2, R8 ;  /* 0x0000000800027312 */ /* 0x001ea40000201c00 */
[----:B--2---:R-:W-:Y:S01]  /*02e0*/  DFMA R2, R2, R6, R4 ;  /* 0x000000060202722b */ /* 0x004fe20000000004 */
[----:B-1----:R-:W-:-:S09]  /*02f0*/  IMAD.WIDE R4, R0, 0x4, R10 ;  /* 0x0000000400047825 */ /* 0x002fd200078e020a */
[----:B------:R-:W0:Y:S02]  /*0300*/  F2I.F64 R3, R2 ;  /* 0x0000000200037311 */ /* 0x000e240000301100 */
[----:B0-----:R-:W-:Y:S01]  /*0310*/  STG.E desc[UR4][R4.64], R3 ;  /* 0x0000000304007986 */ /* 0x001fe2000c101904 */
[----:B------:R-:W-:Y:S05]  /*0320*/  EXIT ;  /* 0x000000000000794d */ /* 0x000fea0003800000 */
.L_x_5:
        /* <DEDUP_REMOVED lines=13> */
.L_x_20:


//--------------------- .text._Z19setup_random_kernelP17curandStateXORWOWmi --------------------------
	.section	.text._Z19setup_random_kernelP17curandStateXORWOWmi,"ax",@progbits
	.align	128
        .global         _Z19setup_random_kernelP17curandStateXORWOWmi
        .type           _Z19setup_random_kernelP17curandStateXORWOWmi,@function
        .size           _Z19setup_random_kernelP17curandStateXORWOWmi,(.L_x_21 - _Z19setup_random_kernelP17curandStateXORWOWmi)
        .other          _Z19setup_random_kernelP17curandStateXORWOWmi,@"STO_CUDA_ENTRY STV_DEFAULT"
_Z19setup_random_kernelP17curandStateXORWOWmi:
.text._Z19setup_random_kernelP17curandStateXORWOWmi:
[----:B------:R-:W-:Y:S01]  /*0000*/  LDC R1, c[0x0][0x37c] ;  /* 0x0000df00ff017b82 */ /* 0x000fe20000000800 */
[----:B------:R-:W0:Y:S07]  /*0010*/  S2R R0, SR_TID.X ;  /* 0x0000000000007919 */ /* 0x000e2e0000002100 */
[----:B------:R-:W0:Y:S01]  /*0020*/  S2UR UR4, SR_CTAID.X ;  /* 0x00000000000479c3 */ /* 0x000e220000002500 */
[----:B------:R-:W1:Y:S01]  /*0030*/  LDCU UR5, c[0x0][0x360] ;  /* 0x00006c00ff0577ac */ /* 0x000e620008000800 */
[----:B------:R-:W2:Y:S01]  /*0040*/  LDCU UR6, c[0x0][0x390] ;  /* 0x00007200ff0677ac */ /* 0x000ea20008000800 */
[----:B0-----:R-:W-:-:S04]  /*0050*/  IMAD R0, R0, UR4, RZ ;  /* 0x0000000400007c24 */ /* 0x001fc8000f8e02ff */
[----:B-1----:R-:W-:-:S05]  /*0060*/  IMAD R13, R0, UR5, RZ ;  /* 0x00000005000d7c24 */ /* 0x002fca000f8e02ff */
[----:B--2---:R-:W-:-:S13]  /*0070*/  ISETP.GE.AND P0, PT, R13, UR6, PT ;  /* 0x000000060d007c0c */ /* 0x004fda000bf06270 */
[----:B------:R-:W-:Y:S05]  /*0080*/  @P0 EXIT ;  /* 0x000000000000094d */ /* 0x000fea0003800000 */
[----:B------:R-:W0:Y:S01]  /*0090*/  LDC.64 R2, c[0x0][0x388] ;  /* 0x0000e200ff027b82 */ /* 0x000e220000000a00 */
[----:B------:R-:W1:Y:S01]  /*00a0*/  LDCU.64 UR4, c[0x0][0x358] ;  /* 0x00006b00ff0477ac */ /* 0x000e620008000a00 */
[----:B------:R-:W-:Y:S01]  /*00b0*/  ISETP.NE.AND P0, PT, R13, RZ, PT ;  /* 0x000000ff0d00720c */ /* 0x000fe20003f05270 */
[----:B------:R-:W-:Y:S05]  /*00c0*/  BSSY.RECONVERGENT B0, `(.L_x_6) ;  /* 0x00000e1000007945 */ /* 0x000fea0003800200 */
[----:B------:R-:W2:Y:S01]  /*00d0*/  LDC.64 R6, c[0x0][0x380] ;  /* 0x0000e000ff067b82 */ /* 0x000ea20000000a00 */
[----:B0-----:R-:W-:Y:S02]  /*00e0*/  LOP3.LUT R0, R2, 0xaad26b49, RZ, 0x3c, !PT ;  /* 0xaad26b4902007812 */ /* 0x001fe400078e3cff */
[----:B------:R-:W-:-:S03]  /*00f0*/  LOP3.LUT R2, R3, 0xf7dcefdd, RZ, 0x3c, !PT ;  /* 0xf7dcefdd03027812 */ /* 0x000fc600078e3cff */
[----:B------:R-:W-:Y:S02]  /*0100*/  IMAD R0, R0, 0x4182bed5, RZ ;  /* 0x4182bed500007824 */ /* 0x000fe400078e02ff */
[----:B------:R-:W-:Y:S02]  /*0110*/  IMAD R3, R2, -0x658354e5, RZ ;  /* 0x9a7cab1b02037824 */ /* 0x000fe400078e02ff */
[----:B--2---:R-:W-:Y:S01]  /*0120*/  IMAD.WIDE R6, R13, 0x30, R6 ;  /* 0x000000300d067825 */ /* 0x004fe200078e0206 */
[C---:B------:R-:W-:Y:S02]  /*0130*/  LOP3.LUT R8, R0.reuse, 0x159a55e5, RZ, 0x3c, !PT ;  /* 0x159a55e500087812 */ /* 0x040fe400078e3cff */
[C---:B------:R-:W-:Y:S01]  /*0140*/  IADD3 R4, PT, PT, R0.reuse, 0x64f0c9, R3 ;  /* 0x0064f0c900047810 */ /* 0x040fe20007ffe003 */
[C---:B------:R-:W-:Y:S01]  /*0150*/  VIADD R5, R0.reuse, 0x75bcd15 ;  /* 0x075bcd1500057836 */ /* 0x040fe20000000000 */
[----:B------:R-:W-:Y:S01]  /*0160*/  LOP3.LUT R10, R3, 0x5491333, RZ, 0x3c, !PT ;  /* 0x05491333030a7812 */ /* 0x000fe200078e3cff */
[----:B------:R-:W-:-:S02]  /*0170*/  VIADD R11, R0, 0x583f19 ;  /* 0x00583f19000b7836 */ /* 0x000fc40000000000 */
[----:B------:R-:W-:Y:S01]  /*0180*/  VIADD R9, R3, 0x1f123bb5 ;  /* 0x1f123bb503097836 */ /* 0x000fe20000000000 */
[----:B-1----:R0:W-:Y:S04]  /*0190*/  STG.E.64 desc[UR4][R6.64], R4 ;  /* 0x0000000406007986 */ /* 0x0021e8000c101b04 */
[----:B------:R0:W-:Y:S04]  /*01a0*/  STG.E.64 desc[UR4][R6.64+0x8], R8 ;  /* 0x0000080806007986 */ /* 0x0001e8000c101b04 */
[----:B------:R0:W-:Y:S01]  /*01b0*/  STG.E.64 desc[UR4][R6.64+0x10], R10 ;  /* 0x0000100a06007986 */ /* 0x0001e2000c101b04 */
[----:B------:R-:W-:Y:S05]  /*01c0*/  @!P0 BRA `(.L_x_7) ;  /* 0x0000000c00408947 */ /* 0x000fea0003800000 */
[----:B------:R-:W-:Y:S01]  /*01d0*/  SHF.R.S32.HI R0, RZ, 0x1f, R13 ;  /* 0x0000001fff007819 */ /* 0x000fe2000001140d */
[----:B------:R-:W-:-:S07]  /*01e0*/  IMAD.MOV.U32 R12, RZ, RZ, RZ ;  /* 0x000000ffff0c7224 */ /* 0x000fce00078e00ff */
.L_x_13:
[----:B-1----:R-:W-:Y:S01]  /*01f0*/  LOP3.LUT R2, R13, 0x3, RZ, 0xc0, !PT ;  /* 0x000000030d027812 */ /* 0x002fe200078ec0ff */
[----:B------:R-:W-:Y:S03]  /*0200*/  BSSY.RECONVERGENT B1, `(.L_x_8) ;  /* 0x00000c6000017945 */ /* 0x000fe60003800200 */
[----:B------:R-:W-:-:S04]  /*0210*/  ISETP.NE.U32.AND P0, PT, R2, RZ, PT ;  /* 0x000000ff0200720c */ /* 0x000fc80003f05070 */
[----:B------:R-:W-:-:S13]  /*0220*/  ISETP.NE.AND.EX P0, PT, RZ, RZ, PT, P0 ;  /* 0x000000ffff00720c */ /* 0x000fda0003f05300 */
[----:B------:R-:W-:Y:S05]  /*0230*/  @!P0 BRA `(.L_x_9) ;  /* 0x0000000c00088947 */ /* 0x000fea0003800000 */
[----:B0-----:R-:W0:Y:S01]  /*0240*/  LDC.64 R8, c[0x4][RZ] ;  /* 0x01000000ff087b82 */ /* 0x001e220000000a00 */
[----:B------:R-:W-:Y:S02]  /*0250*/  IMAD.MOV.U32 R14, RZ, RZ, RZ ;  /* 0x000000ffff0e7224 */ /* 0x000fe400078e00ff */
[----:B0-----:R-:W-:-:S07]  /*0260*/  IMAD.WIDE.U32 R8, R12, 0xc80, R8 ;  /* 0x00000c800c087825 */ /* 0x001fce00078e0008 */
.L_x_12:
[----:B-1----:R-:W-:Y:S01]  /*0270*/  IMAD.MOV.U32 R15, RZ, RZ, RZ ;  /* 0x000000ffff0f7224 */ /* 0x002fe200078e00ff */
[----:B------:R-:W-:Y:S01]  /*0280*/  CS2R R2, SRZ ;  /* 0x0000000000027805 */ /* 0x000fe2000001ff00 */
[----:B------:R-:W-:Y:S01]  /*0290*/  IMAD.MOV.U32 R17, RZ, RZ, RZ ;  /* 0x000000ffff117224 */ /* 0x000fe200078e00ff */
[----:B------:R-:W-:-:S07]  /*02a0*/  CS2R R4, SRZ ;  /* 0x0000000000047805 */ /* 0x000fce000001ff00 */
.L_x_11:
[----:B------:R-:W-:-:S05]  /*02b0*/  IMAD.WIDE.U32 R10, R17, 0x4, R6 ;  /* 0x00000004110a7825 */ /* 0x000fca00078e0006 */
[----:B------:R0:W5:Y:S01]  /*02c0*/  LDG.E R16, desc[UR4][R10.64+0x4] ;  /* 0x000004040a107981 */ /* 0x000162000c1e1900 */
[----:B------:R-:W-:-:S07]  /*02d0*/  IMAD.MOV.U32 R19, RZ, RZ, RZ ;  /* 0x000000ffff137224 */ /* 0x000fce00078e00ff */
.L_x_10:
[----:B-----5:R-:W-:Y:S01]  /*02e0*/  SHF.R.U32.HI R24, RZ, R19, R16 ;  /* 0x00000013ff187219 */ /* 0x020fe20000011610 */
[----:B0-----:R-:W-:-:S03]  /*02f0*/  IMAD.SHL.U32 R10, R17, 0x20, RZ ;  /* 0x00000020110a7824 */ /* 0x001fc600078e00ff */
[----:B------:R-:W-:Y:S01]  /*0300*/  LOP3.LUT R11, R24, 0x1, RZ, 0xc0, !PT ;  /* 0x00000001180b7812 */ /* 0x000fe200078ec0ff */
[----:B------:R-:W-:-:S03]  /*0310*/  IMAD.IADD R10, R10, 0x1, R19 ;  /* 0x000000010a0a7824 */ /* 0x000fc600078e0213 */
[----:B------:R-:W-:Y:S01]  /*0320*/  ISETP.NE.U32.AND P0, PT, R11, 0x1, PT ;  /* 0x000000010b00780c */ /* 0x000fe20003f05070 */
[----:B------:R-:W-:-:S03]  /*0330*/  IMAD R11, R10, 0x5, RZ ;  /* 0x000000050a0b7824 */ /* 0x000fc600078e02ff */
[----:B------:R-:W-:Y:S01]  /*0340*/  R2P PR, R24, 0x7e ;  /* 0x0000007e18007804 */ /* 0x000fe20000000000 */
[----:B------:R-:W-:-:S08]  /*0350*/  IMAD.WIDE.U32 R10, R11, 0x4, R8 ;  /* 0x000000040b0a7825 */ /* 0x000fd000078e0008 */
[----:B------:R-:W2:Y:S04]  /*0360*/  @!P0 LDG.E R18, desc[UR4][R10.64] ;  /* 0x000000040a128981 */ /* 0x000ea8000c1e1900 */
[----:B------:R-:W3:Y:S04]  /*0370*/  @!P0 LDG.E R20, desc[UR4][R10.64+0x10] ;  /* 0x000010040a148981 */ /* 0x000ee8000c1e1900 */
[----:B------:R-:W4:Y:S04]  /*0380*/  @P1 LDG.E R22, desc[UR4][R10.64+0x14] ;  /* 0x000014040a161981 */ /* 0x000f28000c1e1900 */
[----:B------:R-:W4:Y:S04]  /*0390*/  @P2 LDG.E R26, desc[UR4][R10.64+0x28] ;  /* 0x000028040a1a2981 */ /* 0x000f28000c1e1900 */
[----:B------:R-:W4:Y:S04]  /*03a0*/  @!P0 LDG.E R21, desc[UR4][R10.64+0x4] ;  /* 0x000004040a158981 */ /* 0x000f28000c1e1900 */
[----:B------:R-:W4:Y:S04]  /*03b0*/  @!P0 LDG.E R23, desc[UR4][R10.64+0xc] ;  /* 0x00000c040a178981 */ /* 0x000f28000c1e1900 */
[----:B------:R-:W4:Y:S04]  /*03c0*/  @P1 LDG.E R25, desc[UR4][R10.64+0x18] ;  /* 0x000018040a191981 */ /* 0x000f28000c1e1900 */
[----:B------:R-:W4:Y:S04]  /*03d0*/  @P3 LDG.E R28, desc[UR4][R10.64+0x3c] ;  /* 0x00003c040a1c3981 */ /* 0x000f28000c1e1900 */
[----:B------:R-:W4:Y:S01]  /*03e0*/  @P6 LDG.E R27, desc[UR4][R10.64+0x7c] ;  /* 0x00007c040a1b6981 */ /* 0x000f22000c1e1900 */
[----:B--2---:R-:W-:-:S03]  /*03f0*/  @!P0 LOP3.LUT R15, R15, R18, RZ, 0x3c, !PT ;  /* 0x000000120f0f8212 */ /* 0x004fc600078e3cff */
[----:B------:R-:W2:Y:S01]  /*0400*/  @!P0 LDG.E R18, desc[UR4][R10.64+0x8] ;  /* 0x000008040a128981 */ /* 0x000ea2000c1e1900 */
[----:B---3--:R-:W-:-:S03]  /*0410*/  @!P0 LOP3.LUT R3, R3, R20, RZ, 0x3c, !PT ;  /* 0x0000001403038212 */ /* 0x008fc600078e3cff */
[----:B------:R-:W3:Y:S01]  /*0420*/  @P1 LDG.E R20, desc[UR4][R10.64+0x24] ;  /* 0x000024040a141981 */ /* 0x000ee2000c1e1900 */
[----:B----4-:R-:W-:-:S03]  /*0430*/  @P1 LOP3.LUT R15, R15, R22, RZ, 0x3c, !PT ;  /* 0x000000160f0f1212 */ /* 0x010fc600078e3cff */
[----:B------:R-:W4:Y:S01]  /*0440*/  @P2 LDG.E R22, desc[UR4][R10.64+0x38] ;  /* 0x000038040a162981 */ /* 0x000f22000c1e1900 */
[----:B------:R-:W-:-:S03]  /*0450*/  @P2 LOP3.LUT R15, R15, R26, RZ, 0x3c, !PT ;  /* 0x0000001a0f0f2212 */ /* 0x000fc600078e3cff */
[----:B------:R-:W4:Y:S01]  /*0460*/  @P4 LDG.E R26, desc[UR4][R10.64+0x50] ;  /* 0x000050040a1a4981 */ /* 0x000f22000c1e1900 */
[----:B------:R-:W-:-:S03]  /*0470*/  @!P0 LOP3.LUT R4, R4, R21, RZ, 0x3c, !PT ;  /* 0x0000001504048212 */ /* 0x000fc600078e3cff */
[----:B------:R-:W4:Y:S01]  /*0480*/  @P1 LDG.E R21, desc[UR4][R10.64+0x20] ;  /* 0x000020040a151981 */ /* 0x000f22000c1e1900 */
[----:B------:R-:W-:-:S03]  /*0490*/  @!P0 LOP3.LUT R2, R2, R23, RZ, 0x3c, !PT ;  /* 0x0000001702028212 */ /* 0x000fc600078e3cff */
[----:B------:R-:W4:Y:S01]  /*04a0*/  @P2 LDG.E R23, desc[UR4][R10.64+0x2c] ;  /* 0x00002c040a172981 */ /* 0x000f22000c1e1900 */
[----:B------:R-:W-:-:S03]  /*04b0*/  @P1 LOP3.LUT R4, R4, R25, RZ, 0x3c, !PT ;  /* 0x0000001904041212 */ /* 0x000fc600078e3cff */
[----:B------:R-:W4:Y:S01]  /*04c0*/  @P2 LDG.E R25, desc[UR4][R10.64+0x34] ;  /* 0x000034040a192981 */ /* 0x000f22000c1e1900 */
[----:B--2---:R-:W-:-:S03]  /*04d0*/  @!P0 LOP3.LUT R5, R5, R18, RZ, 0x3c, !PT ;  /* 0x0000001205058212 */ /* 0x004fc600078e3cff */
[----:B------:R-:W2:Y:S01]  /*04e0*/  @P1 LDG.E R18, desc[UR4][R10.64+0x1c] ;  /* 0x00001c040a121981 */ /* 0x000ea2000c1e1900 */
[----:B---3--:R-:W-:-:S03]  /*04f0*/  @P1 LOP3.LUT R3, R3, R20, RZ, 0x3c, !PT ;  /* 0x0000001403031212 */ /* 0x008fc600078e3cff */
[----:B------:R-:W3:Y:S01]  /*0500*/  @P2 LDG.E R20, desc[UR4][R10.64+0x30] ;  /* 0x000030040a142981 */ /* 0x000ee2000c1e1900 */
[----:B----4-:R-:W-:-:S03]  /*0510*/  @P2 LOP3.LUT R3, R3, R22, RZ, 0x3c, !PT ;  /* 0x0000001603032212 */ /* 0x010fc600078e3cff */
[----:B------:R-:W4:Y:S01]  /*0520*/  @P3 LDG.E R22, desc[UR4][R10.64+0x4c] ;  /* 0x00004c040a163981 */ /* 0x000f22000c1e1900 */
[----:B------:R-:W-:-:S04]  /*0530*/  @P3 LOP3.LUT R15, R15, R28, RZ, 0x3c, !PT ;  /* 0x0000001c0f0f3212 */ /* 0x000fc800078e3cff */
[----:B------:R-:W-:Y:S02]  /*0540*/  @P4 LOP3.LUT R15, R15, R26, RZ, 0x3c, !PT ;  /* 0x0000001a0f0f4212 */ /* 0x000fe400078e3cff */
[----:B------:R-:W-:Y:S01]  /*0550*/  @P1 LOP3.LUT R2, R2, R21, RZ, 0x3c, !PT ;  /* 0x0000001502021212 */ /* 0x000fe200078e3cff */
[----:B------:R-:W4:Y:S04]  /*0560*/  @P5 LDG.E R26, desc[UR4][R10.64+0x64] ;  /* 0x000064040a1a5981 */ /* 0x000f28000c1e1900 */
[----:B------:R-:W4:Y:S01]  /*0570*/  @P3 LDG.E R21, desc[UR4][R10.64+0x40] ;  /* 0x000040040a153981 */ /* 0x000f22000c1e1900 */
[----:B------:R-:W-:Y:S02]  /*0580*/  @P2 LOP3.LUT R4, R4, R23, RZ, 0x3c, !PT ;  /* 0x0000001704042212 */ /* 0x000fe400078e3cff */
[----:B------:R-:W-:Y:S01]  /*0590*/  @P2 LOP3.LUT R2, R2, R25, RZ, 0x3c, !PT ;  /* 0x0000001902022212 */ /* 0x000fe200078e3cff */
[----:B------:R-:W4:Y:S04]  /*05a0*/  @P3 LDG.E R23, desc[UR4][R10.64+0x48] ;  /* 0x000048040a173981 */ /* 0x000f28000c1e1900 */
[----:B------:R-:W4:Y:S01]  /*05b0*/  @P4 LDG.E R25, desc[UR4][R10.64+0x54] ;  /* 0x000054040a194981 */ /* 0x000f22000c1e1900 */
[----:B--2---:R-:W-:-:S03]  /*05c0*/  @P1 LOP3.LUT R5, R5, R18, RZ, 0x3c, !PT ;  /* 0x0000001205051212 */ /* 0x004fc600078e3cff */
[----:B------:R-:W2:Y:S01]  /*05d0*/  @P3 LDG.E R18, desc[UR4][R10.64+0x44] ;  /* 0x000044040a123981 */ /* 0x000ea2000c1e1900 */
[----:B---3--:R-:W-:-:S03]  /*05e0*/  @P2 LOP3.LUT R5, R5, R20, RZ, 0x3c, !PT ;  /* 0x0000001405052212 */ /* 0x008fc600078e3cff */
[----:B------:R-:W3:Y:S01]  /*05f0*/  @P4 LDG.E R20, desc[UR4][R10.64+0x58] ;  /* 0x000058040a144981 */ /* 0x000ee2000c1e1900 */
[----:B----4-:R-:W-:-:S03]  /*0600*/  @P3 LOP3.LUT R3, R3, R22, RZ, 0x3c, !PT ;  /* 0x0000001603033212 */ /* 0x010fc600078e3cff */
[----:B------:R-:W4:Y:S01]  /*0610*/  @P4 LDG.E R22, desc[UR4][R10.64+0x60] ;  /* 0x000060040a164981 */ /* 0x000f22000c1e1900 */
[----:B------:R-:W-:Y:S02]  /*0620*/  LOP3.LUT P0, RZ, R24, 0x80, RZ, 0xc0, !PT ;  /* 0x0000008018ff7812 */ /* 0x000fe4000780c0ff */
[----:B------:R-:W-:Y:S02]  /*0630*/  @P5 LOP3.LUT R15, R15, R26, RZ, 0x3c, !PT ;  /* 0x0000001a0f0f5212 */ /* 0x000fe400078e3cff */
[----:B------:R-:W4:Y:S01]  /*0640*/  @P6 LDG.E R26, desc[UR4][R10.64+0x78] ;  /* 0x000078040a1a6981 */ /* 0x000f22000c1e1900 */
[----:B------:R-:W-:-:S03]  /*0650*/  @P3 LOP3.LUT R4, R4, R21, RZ, 0x3c, !PT ;  /* 0x0000001504043212 */ /* 0x000fc600078e3cff */
[----:B------:R-:W4:Y:S01]  /*0660*/  @P4 LDG.E R21, desc[UR4][R10.64+0x5c] ;  /* 0x00005c040a154981 */ /* 0x000f22000c1e1900 */
[----:B------:R-:W-:-:S03]  /*0670*/  @P3 LOP3.LUT R2, R2, R23, RZ, 0x3c, !PT ;  /* 0x0000001702023212 */ /* 0x000fc600078e3cff */
[----:B------:R-:W4:Y:S01]  /*0680*/  @P5 LDG.E R23, desc[UR4][R10.64+0x68] ;  /* 0x000068040a175981 */ /* 0x000f22000c1e1900 */
[----:B------:R-:W-:-:S03]  /*0690*/  @P4 LOP3.LUT R4, R4, R25, RZ, 0x3c, !PT ;  /* 0x0000001904044212 */ /* 0x000fc600078e3cff */
[----:B------:R-:W4:Y:S01]  /*06a0*/  @P5 LDG.E R25, desc[UR4][R10.64+0x70] ;  /* 0x000070040a195981 */ /* 0x000f22000c1e1900 */
[----:B--2---:R-:W-:-:S03]  /*06b0*/  @P3 LOP3.LUT R5, R5, R18, RZ, 0x3c, !PT ;  /* 0x0000001205053212 */ /* 0x004fc600078e3cff */
[----:B------:R-:W2:Y:S01]  /*06c0*/  @P5 LDG.E R18, desc[UR4][R10.64+0x6c] ;  /* 0x00006c040a125981 */ /* 0x000ea2000c1e1900 */
[----:B---3--:R-:W-:-:S03]  /*06d0*/  @P4 LOP3.LUT R5, R5, R20, RZ, 0x3c, !PT ;  /* 0x0000001405054212 */ /* 0x008fc600078e3cff */
[----:B------:R-:W3:Y:S01]  /*06e0*/  @P5 LDG.E R20, desc[UR4][R10.64+0x74] ;  /* 0x000074040a145981 */ /* 0x000ee2000c1e1900 */
[----:B----4-:R-:W-:-:S03]  /*06f0*/  @P4 LOP3.LUT R3, R3, R22, RZ, 0x3c, !PT ;  /* 0x0000001603034212 */ /* 0x010fc600078e3cff */
[----:B------:R-:W4:Y:S01]  /*0700*/  @P0 LDG.E R22, desc[UR4][R10.64+0x8c] ;  /* 0x00008c040a160981 */ /* 0x000f22000c1e1900 */
[----:B------:R-:W-:-:S03]  /*0710*/  @P6 LOP3.LUT R15, R15, R26, RZ, 0x3c, !PT ;  /* 0x0000001a0f0f6212 */ /* 0x000fc600078e3cff */
        /* <DEDUP_REMOVED lines=13> */
[----:B------:R-:W-:Y:S02]  /*07f0*/  @P6 LOP3.LUT R4, R4, R27, RZ, 0x3c, !PT ;  /* 0x0000001b04046212 */ /* 0x000fe400078e3cff */
[----:B------:R-:W-:Y:S02]  /*0800*/  @P6 LOP3.LUT R2, R2, R21, RZ, 0x3c, !PT ;  /* 0x0000001502026212 */ /* 0x000fe400078e3cff */
[----:B------:R-:W-:Y:S02]  /*0810*/  @P0 LOP3.LUT R4, R4, R23, RZ, 0x3c, !PT ;  /* 0x0000001704040212 */ /* 0x000fe400078e3cff */
[----:B------:R-:W-:Y:S02]  /*0820*/  @P0 LOP3.LUT R2, R2, R25, RZ, 0x3c, !PT ;  /* 0x0000001902020212 */ /* 0x000fe400078e3cff */
[----:B--2---:R-:W-:Y:S02]  /*0830*/  @P6 LOP3.LUT R5, R5, R18, RZ, 0x3c, !PT ;  /* 0x0000001205056212 */ /* 0x004fe400078e3cff */
[----:B---3--:R-:W-:-:S02]  /*0840*/  @P6 LOP3.LUT R3, R3, R20, RZ, 0x3c, !PT ;  /* 0x0000001403036212 */ /* 0x008fc400078e3cff */
[----:B----4-:R-:W-:Y:S02]  /*0850*/  @P0 LOP3.LUT R5, R5, R22, RZ, 0x3c, !PT ;  /* 0x0000001605050212 */ /* 0x010fe400078e3cff */
[----:B------:R-:W-:Y:S02]  /*0860*/  @P0 LOP3.LUT R3, R3, R26, RZ, 0x3c, !PT ;  /* 0x0000001a03030212 */ /* 0x000fe400078e3cff */
[----:B------:R-:W-:-:S13]  /*0870*/  R2P PR, R24.B1, 0x7f ;  /* 0x0000007f18007804 */ /* 0x000fda0000001000 */
[----:B------:R-:W2:Y:S04]  /*0880*/  @P0 LDG.E R18, desc[UR4][R10.64+0xa0] ;  /* 0x0000a0040a120981 */ /* 0x000ea8000c1e1900 */
[----:B------:R-:W3:Y:S04]  /*0890*/  @P1 LDG.E R22, desc[UR4][R10.64+0xb4] ;  /* 0x0000b4040a161981 */ /* 0x000ee8000c1e1900 */
[----:B------:R-:W4:Y:S04]  /*08a0*/  @P2 LDG.E R26, desc[UR4][R10.64+0xc8] ;  /* 0x0000c8040a1a2981 */ /* 0x000f28000c1e1900 */
[----:B------:R-:W4:Y:S04]  /*08b0*/  @P3 LDG.E R28, desc[UR4][R10.64+0xdc] ;  /* 0x0000dc040a1c3981 */ /* 0x000f28000c1e1900 */
[----:B------:R-:W4:Y:S04]  /*08c0*/  @P0 LDG.E R23, desc[UR4][R10.64+0xa4] ;  /* 0x0000a4040a170981 */ /* 0x000f28000c1e1900 */
[----:B------:R-:W4:Y:S04]  /*08d0*/  @P0 LDG.E R20, desc[UR4][R10.64+0xa8] ;  /* 0x0000a8040a140981 */ /* 0x000f28000c1e1900 */
[----:B------:R-:W4:Y:S04]  /*08e0*/  @P4 LDG.E R25, desc[UR4][R10.64+0xf0] ;  /* 0x0000f0040a194981 */ /* 0x000f28000c1e1900 */
        /* <DEDUP_REMOVED lines=21> */
[----:B------:R-:W-:Y:S02]  /*0a40*/  LOP3.LUT P0, RZ, R24, 0x8000, RZ, 0xc0, !PT ;  /* 0x0000800018ff7812 */ /* 0x000fe4000780c0ff */
[----:B----4-:R-:W-:Y:S01]  /*0a50*/  @P5 LOP3.LUT R15, R15, R26, RZ, 0x3c, !PT ;  /* 0x0000001a0f0f5212 */ /* 0x010fe200078e3cff */
[----:B------:R-:W4:Y:S04]  /*0a60*/  @P3 LDG.E R24, desc[UR4][R10.64+0xe4] ;  /* 0x0000e4040a183981 */ /* 0x000f28000c1e1900 */
[----:B------:R-:W2:Y:S01]  /*0a70*/  @P6 LDG.E R26, desc[UR4][R10.64+0x118] ;  /* 0x000118040a1a6981 */ /* 0x000ea2000c1e1900 */
        /* <DEDUP_REMOVED lines=8> */
[----:B---3--:R-:W-:-:S03]  /*0b00*/  @P2 LOP3.LUT R3, R3, R22, RZ, 0x3c, !PT ;  /* 0x0000001603032212 */ /* 0x008fc600078e3cff */
[----:B------:R-:W3:Y:S01]  /*0b10*/  @P4 LDG.E R22, desc[UR4][R10.64+0x100] ;  /* 0x000100040a164981 */ /* 0x000ee2000c1e1900 */
[----:B--2---:R-:W-:-:S03]  /*0b20*/  @P6 LOP3.LUT R15, R15, R26, RZ, 0x3c, !PT ;  /* 0x0000001a0f0f6212 */ /* 0x004fc600078e3cff */
[----:B------:R-:W2:Y:S01]  /*0b30*/  @P0 LDG.E R26, desc[UR4][R10.64+0x12c] ;  /* 0x00012c040a1a0981 */ /* 0x000ea2000c1e1900 */
[----:B----4-:R-:W-:-:S03]  /*0b40*/  @P2 LOP3.LUT R2, R2, R23, RZ, 0x3c, !PT ;  /* 0x0000001702022212 */ /* 0x010fc600078e3cff */
[----:B------:R-:W4:Y:S01]  /*0b50*/  @P4 LDG.E R23, desc[UR4][R10.64+0xfc] ;  /* 0x0000fc040a174981 */ /* 0x000f22000c1e1900 */
[----:B------:R-:W-:-:S03]  /*0b60*/  @P2 LOP3.LUT R5, R5, R20, RZ, 0x3c, !PT ;  /* 0x0000001405052212 */ /* 0x000fc600078e3cff */
[----:B------:R-:W4:Y:S01]  /*0b70*/  @P4 LDG.E R20, desc[UR4][R10.64+0xf8] ;  /* 0x0000f8040a144981 */ /* 0x000f22000c1e1900 */
[----:B------:R-:W-:Y:S02]  /*0b80*/  @P3 LOP3.LUT R2, R2, R27, RZ, 0x3c, !PT ;  /* 0x0000001b02023212 */ /* 0x000fe400078e3cff */
[----:B------:R-:W-:Y:S01]  /*0b90*/  @P3 LOP3.LUT R4, R4, R25, RZ, 0x3c, !PT ;  /* 0x0000001904043212 */ /* 0x000fe200078e3cff */
[----:B------:R-:W4:Y:S01]  /*0ba0*/  @P5 LDG.E R27, desc[UR4][R10.64+0x110] ;  /* 0x000110040a1b5981 */ /* 0x000f22000c1e1900 */
[----:B------:R-:W-:-:S03]  /*0bb0*/  @P3 LOP3.LUT R5, R5, R24, RZ, 0x3c, !PT ;  /* 0x0000001805053212 */ /* 0x000fc600078e3cff */
[----:B------:R-:W4:Y:S04]  /*0bc0*/  @P5 LDG.E R25, desc[UR4][R10.64+0x108] ;  /* 0x000108040a195981 */ /* 0x000f28000c1e1900 */
        /* <DEDUP_REMOVED lines=19> */
[----:B------:R-:W-:-:S05]  /*0d00*/  VIADD R19, R19, 0x10 ;  /* 0x0000001013137836 */ /* 0x000fca0000000000 */
[----:B------:R-:W-:Y:S02]  /*0d10*/  ISETP.NE.AND P1, PT, R19, 0x20, PT ;  /* 0x000000201300780c */ /* 0x000fe40003f25270 */
[----:B------:R-:W-:Y:S02]  /*0d20*/  @P5 LOP3.LUT R3, R3, R18, RZ, 0x3c, !PT ;  /* 0x0000001203035212 */ /* 0x000fe400078e3cff */
[----:B------:R-:W-:Y:S02]  /*0d30*/  @P6 LOP3.LUT R4, R4, R21, RZ, 0x3c, !PT ;  /* 0x0000001504046212 */ /* 0x000fe400078e3cff */
[----:B---3--:R-:W-:-:S04]  /*0d40*/  @P6 LOP3.LUT R3, R3, R22, RZ, 0x3c, !PT ;  /* 0x0000001603036212 */ /* 0x008fc800078e3cff */
[----:B--2---:R-:W-:Y:S02]  /*0d50*/  @P0 LOP3.LUT R3, R3, R26, RZ, 0x3c, !PT ;  /* 0x0000001a03030212 */ /* 0x004fe400078e3cff */
[----:B----4-:R-:W-:Y:S02]  /*0d60*/  @P6 LOP3.LUT R2, R2, R23, RZ, 0x3c, !PT ;  /* 0x0000001702026212 */ /* 0x010fe400078e3cff */
[----:B------:R-:W-:Y:S02]  /*0d70*/  @P6 LOP3.LUT R5, R5, R20, RZ, 0x3c, !PT ;  /* 0x0000001405056212 */ /* 0x000fe400078e3cff */
[----:B------:R-:W-:Y:S02]  /*0d80*/  @P0 LOP3.LUT R2, R2, R27, RZ, 0x3c, !PT ;  /* 0x0000001b02020212 */ /* 0x000fe400078e3cff */
[----:B------:R-:W-:Y:S02]  /*0d90*/  @P0 LOP3.LUT R4, R4, R25, RZ, 0x3c, !PT ;  /* 0x0000001904040212 */ /* 0x000fe400078e3cff */
[----:B------:R-:W-:Y:S01]  /*0da0*/  @P0 LOP3.LUT R5, R5, R24, RZ, 0x3c, !PT ;  /* 0x0000001805050212 */ /* 0x000fe200078e3cff */
[----:B------:R-:W-:Y:S06]  /*0db0*/  @P1 BRA `(.L_x_10) ;  /* 0xfffffff400481947 */ /* 0x000fec000383ffff */
[----:B------:R-:W-:-:S05]  /*0dc0*/  VIADD R17, R17, 0x1 ;  /* 0x0000000111117836 */ /* 0x000fca0000000000 */
[----:B------:R-:W-:-:S13]  /*0dd0*/  ISETP.NE.AND P0, PT, R17, 0x5, PT ;  /* 0x000000051100780c */ /* 0x000fda0003f05270 */
[----:B------:R-:W-:Y:S05]  /*0de0*/  @P0 BRA `(.L_x_11) ;  /* 0xfffffff400300947 */ /* 0x000fea000383ffff */
[----:B------:R1:W-:Y:S01]  /*0df0*/  STG.E.64 desc[UR4][R6.64+0x8], R4 ;  /* 0x0000080406007986 */ /* 0x0003e2000c101b04 */
[----:B------:R-:W-:Y:S01]  /*0e00*/  VIADD R14, R14, 0x1 ;  /* 0x000000010e0e7836 */ /* 0x000fe20000000000 */
[----:B------:R-:W-:Y:S02]  /*0e10*/  LOP3.LUT R11, R13, 0x3, RZ, 0xc0, !PT ;  /* 0x000000030d0b7812 */ /* 0x000fe400078ec0ff */
[----:B------:R1:W-:Y:S02]  /*0e20*/  STG.E.64 desc[UR4][R6.64+0x10], R2 ;  /* 0x0000100206007986 */ /* 0x0003e4000c101b04 */
[----:B------:R-:W-:Y:S02]  /*0e30*/  ISETP.GE.U32.AND P0, PT, R14, R11, PT ;  /* 0x0000000b0e00720c */ /* 0x000fe40003f06070 */
[----:B------:R1:W-:Y:S11]  /*0e40*/  STG.E desc[UR4][R6.64+0x4], R15 ;  /* 0x0000040f06007986 */ /* 0x0003f6000c101904 */
[----:B------:R-:W-:Y:S05]  /*0e50*/  @!P0 BRA `(.L_x_12) ;  /* 0xfffffff400048947 */ /* 0x000fea000383ffff */
.L_x_9:
[----:B------:R-:W-:Y:S05]  /*0e60*/  BSYNC.RECONVERGENT B1 ;  /* 0x0000000000017941 */ /* 0x000fea0003800200 */
.L_x_8:
[C---:B------:R-:W-:Y:S01]  /*0e70*/  ISETP.GT.U32.AND P0, PT, R13.reuse, 0x3, PT ;  /* 0x000000030d00780c */ /* 0x040fe20003f04070 */
[----:B------:R-:W-:Y:S01]  /*0e80*/  VIADD R12, R12, 0x1 ;  /* 0x000000010c0c7836 */ /* 0x000fe20000000000 */
[--C-:B------:R-:W-:Y:S02]  /*0e90*/  SHF.R.U64 R13, R13, 0x2, R0.reuse ;  /* 0x000000020d0d7819 */ /* 0x100fe40000001200 */
[----:B------:R-:W-:Y:S02]  /*0ea0*/  ISETP.GT.U32.AND.EX P0, PT, R0, RZ, PT, P0 ;  /* 0x000000ff0000720c */ /* 0x000fe40003f04100 */
[----:B------:R-:W-:-:S11]  /*0eb0*/  SHF.R.U32.HI R0, RZ, 0x2, R0 ;  /* 0x00000002ff007819 */ /* 0x000fd60000011600 */
[----:B------:R-:W-:Y:S05]  /*0ec0*/  @P0 BRA `(.L_x_13) ;  /* 0xfffffff000c80947 */ /* 0x000fea000383ffff */
.L_x_7:
[----:B------:R-:W-:Y:S05]  /*0ed0*/  BSYNC.RECONVERGENT B0 ;  /* 0x0000000000007941 */ /* 0x000fea0003800200 */
.L_x_6:
[----:B------:R-:W-:Y:S04]  /*0ee0*/  STG.E.64 desc[UR4][R6.64+0x18], RZ ;  /* 0x000018ff06007986 */ /* 0x000fe8000c101b04 */
[----:B------:R-:W-:Y:S04]  /*0ef0*/  STG.E desc[UR4][R6.64+0x20], RZ ;  /* 0x000020ff06007986 */ /* 0x000fe8000c101904 */
[----:B------:R-:W-:Y:S01]  /*0f00*/  STG.E.64 desc[UR4][R6.64+0x28], RZ ;  /* 0x000028ff06007986 */ /* 0x000fe2000c101b04 */
[----:B------:R-:W-:Y:S05]  /*0f10*/  EXIT ;  /* 0x000000000000794d */ /* 0x000fea0003800000 */
.L_x_14:
        /* <DEDUP_REMOVED lines=14> */
.L_x_21:


//--------------------- .nv.global.init           --------------------------
	.section	.nv.global.init,"aw",@progbits
	.align	4
.nv.global.init:
	.type		mrg32k3aM1SubSeq,@object
	.size		mrg32k3aM1SubSeq,(mrg32k3aM2SubSeq - mrg32k3aM1SubSeq)
mrg32k3aM1SubSeq:
        /*0000*/ 	.byte	0x0b, 0xcc, 0xee, 0x04, 0x73, 0x29, 0x8b, 0x6f, 0xf6, 0x53, 0x03, 0xf6, 0x23, 0xf6, 0xea, 0xda
        /* <DEDUP_REMOVED lines=125> */
	.type		mrg32k3aM2SubSeq,@object
	.size		mrg32k3aM2SubSeq,(mrg32k3aM1 - mrg32k3aM2SubSeq)
mrg32k3aM2SubSeq:
        /* <DEDUP_REMOVED lines=126> */
	.type		mrg32k3aM1,@object
	.size		mrg32k3aM1,(mrg32k3aM1Seq - mrg32k3aM1)
mrg32k3aM1:
        /* <DEDUP_REMOVED lines=144> */
	.type		mrg32k3aM1Seq,@object
	.size		mrg32k3aM1Seq,(mrg32k3aM2 - mrg32k3aM1Seq)
mrg32k3aM1Seq:
        /* <DEDUP_REMOVED lines=144> */
	.type		mrg32k3aM2,@object
	.size		mrg32k3aM2,(mrg32k3aM2Seq - mrg32k3aM2)
mrg32k3aM2:
        /* <DEDUP_REMOVED lines=144> */
	.type		mrg32k3aM2Seq,@object
	.size		mrg32k3aM2Seq,(precalc_xorwow_matrix - mrg32k3aM2Seq)
mrg32k3aM2Seq:
        /* <DEDUP_REMOVED lines=144> */
	.type		precalc_xorwow_matrix,@object
	.size		precalc_xorwow_matrix,(precalc_xorwow_offset_matrix - precalc_xorwow_matrix)
precalc_xorwow_matrix:
        /* <DEDUP_REMOVED lines=6400> */
	.type		precalc_xorwow_offset_matrix,@object
	.size		precalc_xorwow_offset_matrix,(.L_1 - precalc_xorwow_offset_matrix)
precalc_xorwow_offset_matrix:
        /* <DEDUP_REMOVED lines=6400> */
.L_1:


//--------------------- .nv.shared.reserved.0     --------------------------
	.section	.nv.shared.reserved.0,"aw",@nobits
	.weak		__nv_reservedSMEM_offset_0_alias
	.size		__nv_reservedSMEM_offset_0_alias, 0, 64
	.other		__nv_reservedSMEM_offset_0_alias,@"STO_CUDA_RESERVED_SHARED STV_DEFAULT"
__nv_reservedSMEM_offset_0_alias:
	.zero		0
	.zero		64


//--------------------- .nv.constant0._Z11phase_two_dPdS_PiP17curandStateXORWOWi --------------------------
	.section	.nv.constant0._Z11phase_two_dPdS_PiP17curandStateXORWOWi,"a",@progbits
	.sectionflags	@""
	.align	4
.nv.constant0._Z11phase_two_dPdS_PiP17curandStateXORWOWi:
	.zero		932


//--------------------- .nv.constant0._Z14phase_two_bulkPdS_S_P17curandStateXORWOWi --------------------------
	.section	.nv.constant0._Z14phase_two_bulkPdS_S_P17curandStateXORWOWi,"a",@progbits
	.sectionflags	@""
	.align	4
.nv.constant0._Z14phase_two_bulkPdS_S_P17curandStateXORWOWi:
	.zero		932


//--------------------- .nv.constant0._Z14phase_two_fillPdS_S_P17curandStateXORWOWi --------------------------
	.section	.nv.constant0._Z14phase_two_fillPdS_S_P17curandStateXORWOWi,"a",@progbits
	.sectionflags	@""
	.align	4
.nv.constant0._Z14phase_two_fillPdS_S_P17curandStateXORWOWi:
	.zero		932


//--------------------- .nv.constant0._Z11phase_one_jPiS_PdS0_S0_S_P17curandStateXORWOWi --------------------------
	.section	.nv.constant0._Z11phase_one_jPiS_PdS0_S0_S_P17curandStateXORWOWi,"a",@progbits
	.sectionflags	@""
	.align	4
.nv.constant0._Z11phase_one_jPiS_PdS0_S0_S_P17curandStateXORWOWi:
	.zero		956


//--------------------- .nv.constant0._Z11phase_one_iPiPdS0_S0_S_P17curandStateXORWOWi --------------------------
	.section	.nv.constant0._Z11phase_one_iPiPdS0_S0_S_P17curandStateXORWOWi,"a",@progbits
	.sectionflags	@""
	.align	4
.nv.constant0._Z11phase_one_iPiPdS0_S0_S_P17curandStateXORWOWi:
	.zero		948


//--------------------- .nv.constant0._Z15phase_one_shiftPdS_S_PiP17curandStateXORWOWi --------------------------
	.section	.nv.constant0._Z15phase_one_shiftPdS_S_PiP17curandStateXORWOWi,"a",@progbits
	.sectionflags	@""
	.align	4
.nv.constant0._Z15phase_one_shiftPdS_S_PiP17curandStateXORWOWi:
	.zero		940


//--------------------- .nv.constant0._Z19setup_random_kernelP17curandStateXORWOWmi --------------------------
	.section	.nv.constant0._Z19setup_random_kernelP17curandStateXORWOWmi,"a",@progbits
	.sectionflags	@""
	.align	4
.nv.constant0._Z19setup_random_kernelP17curandStateXORWOWmi:
	.zero		916


//--------------------- SYMBOLS --------------------------

	.type		.nv.reservedSmem.offset0,@object
	.size		.nv.reservedSmem.offset0,0x4
